	.headerflags	@"EF_CUDA_TEXMODE_UNIFIED EF_CUDA_64BIT_ADDRESS EF_CUDA_SM89 EF_CUDA_VIRTUAL_SM(EF_CUDA_SM89)"
	.elftype	@"ET_EXEC"


//--------------------- .nv.info                  --------------------------
	.section	.nv.info,"",@"SHT_CUDA_INFO"
	.align	4


	//----- nvinfo : EIATTR_REGCOUNT
	.align		4
        /*0000*/ 	.byte	0x04, 0x2f
        /*0002*/ 	.short	(.L_2 - .L_1)
	.align		4
.L_1:
        /*0004*/ 	.word	index@(triton__0d1d2d3d4d5d678910de)
        /*0008*/ 	.word	0x00000030


	//----- nvinfo : EIATTR_MAX_STACK_SIZE
	.align		4
.L_2:
        /*000c*/ 	.byte	0x04, 0x23
        /*000e*/ 	.short	(.L_4 - .L_3)
	.align		4
.L_3:
        /*0010*/ 	.word	index@(triton__0d1d2d3d4d5d678910de)
        /*0014*/ 	.word	0x00000000


	//----- nvinfo : EIATTR_MIN_STACK_SIZE
	.align		4
.L_4:
        /*0018*/ 	.byte	0x04, 0x12
        /*001a*/ 	.short	(.L_6 - .L_5)
	.align		4
.L_5:
        /*001c*/ 	.word	index@(triton__0d1d2d3d4d5d678910de)
        /*0020*/ 	.word	0x00000000


	//----- nvinfo : EIATTR_FRAME_SIZE
	.align		4
.L_6:
        /*0024*/ 	.byte	0x04, 0x11
        /*0026*/ 	.short	(.L_8 - .L_7)
	.align		4
.L_7:
        /*0028*/ 	.word	index@(triton__0d1d2d3d4d5d678910de)
        /*002c*/ 	.word	0x00000000
.L_8:


//--------------------- .nv.info.triton__0d1d2d3d4d5d678910de --------------------------
	.section	.nv.info.triton__0d1d2d3d4d5d678910de,"",@"SHT_CUDA_INFO"
	.align	4


	//----- nvinfo : EIATTR_CUDA_API_VERSION
	.align		4
        /*0000*/ 	.byte	0x04, 0x37
        /*0002*/ 	.short	(.L_10 - .L_9)
.L_9:
        /*0004*/ 	.word	0x0000007b


	//----- nvinfo : EIATTR_PARAM_CBANK
	.align		4
.L_10:
        /*0008*/ 	.byte	0x04, 0x0a
        /*000a*/ 	.short	(.L_12 - .L_11)
	.align		4
.L_11:
        /*000c*/ 	.word	index@(.nv.constant0.triton__0d1d2d3d4d5d678910de)
        /*0010*/ 	.short	0x0160
        /*0012*/ 	.short	0x0044


	//----- nvinfo : EIATTR_CBANK_PARAM_SIZE
	.align		4
.L_12:
        /*0014*/ 	.byte	0x03, 0x19
        /*0016*/ 	.short	0x0044


	//----- nvinfo : EIATTR_KPARAM_INFO
	.align		4
        /*0018*/ 	.byte	0x04, 0x17
        /*001a*/ 	.short	(.L_14 - .L_13)
.L_13:
        /*001c*/ 	.word	0x00000000
        /*0020*/ 	.short	0x000a
        /*0022*/ 	.short	0x0040
        /*0024*/ 	.byte	0x00, 0xf0, 0x11, 0x00


	//----- nvinfo : EIATTR_KPARAM_INFO
	.align		4
.L_14:
        /*0028*/ 	.byte	0x04, 0x17
        /*002a*/ 	.short	(.L_16 - .L_15)
.L_15:
        /*002c*/ 	.word	0x00000000
        /*0030*/ 	.short	0x0009
        /*0032*/ 	.short	0x003c
        /*0034*/ 	.byte	0x00, 0xf0, 0x11, 0x00


	//----- nvinfo : EIATTR_KPARAM_INFO
	.align		4
.L_16:
        /*0038*/ 	.byte	0x04, 0x17
        /*003a*/ 	.short	(.L_18 - .L_17)
.L_17:
        /*003c*/ 	.word	0x00000000
        /*0040*/ 	.short	0x0008
        /*0042*/ 	.short	0x0038
        /*0044*/ 	.byte	0x00, 0xf0, 0x11, 0x00


	//----- nvinfo : EIATTR_KPARAM_INFO
	.align		4
.L_18:
        /*0048*/ 	.byte	0x04, 0x17
        /*004a*/ 	.short	(.L_20 - .L_19)
.L_19:
        /*004c*/ 	.word	0x00000000
        /*0050*/ 	.short	0x0007
        /*0052*/ 	.short	0x0034
        /*0054*/ 	.byte	0x00, 0xf0, 0x11, 0x00


	//----- nvinfo : EIATTR_KPARAM_INFO
	.align		4
.L_20:
        /*0058*/ 	.byte	0x04, 0x17
        /*005a*/ 	.short	(.L_22 - .L_21)
.L_21:
        /*005c*/ 	.word	0x00000000
        /*0060*/ 	.short	0x0006
        /*0062*/ 	.short	0x0030
        /*0064*/ 	.byte	0x00, 0xf0, 0x11, 0x00


	//----- nvinfo : EIATTR_KPARAM_INFO
	.align		4
.L_22:
        /*0068*/ 	.byte	0x04, 0x17
        /*006a*/ 	.short	(.L_24 - .L_23)
.L_23:
        /*006c*/ 	.word	0x00000000
        /*0070*/ 	.short	0x0005
        /*0072*/ 	.short	0x0028
        /*0074*/ 	.byte	0x00, 0xf0, 0x21, 0x00


	//----- nvinfo : EIATTR_KPARAM_INFO
	.align		4
.L_24:
        /*0078*/ 	.byte	0x04, 0x17
        /*007a*/ 	.short	(.L_26 - .L_25)
.L_25:
        /*007c*/ 	.word	0x00000000
        /*0080*/ 	.short	0x0004
        /*0082*/ 	.short	0x0020
        /*0084*/ 	.byte	0x00, 0xf0, 0x21, 0x00


	//----- nvinfo : EIATTR_KPARAM_INFO
	.align		4
.L_26:
        /*0088*/ 	.byte	0x04, 0x17
        /*008a*/ 	.short	(.L_28 - .L_27)
.L_27:
        /*008c*/ 	.word	0x00000000
        /*0090*/ 	.short	0x0003
        /*0092*/ 	.short	0x0018
        /*0094*/ 	.byte	0x00, 0xf0, 0x21, 0x00


	//----- nvinfo : EIATTR_KPARAM_INFO
	.align		4
.L_28:
        /*0098*/ 	.byte	0x04, 0x17
        /*009a*/ 	.short	(.L_30 - .L_29)
.L_29:
        /*009c*/ 	.word	0x00000000
        /*00a0*/ 	.short	0x0002
        /*00a2*/ 	.short	0x0010
        /*00a4*/ 	.byte	0x00, 0xf0, 0x21, 0x00


	//----- nvinfo : EIATTR_KPARAM_INFO
	.align		4
.L_30:
        /*00a8*/ 	.byte	0x04, 0x17
        /*00aa*/ 	.short	(.L_32 - .L_31)
.L_31:
        /*00ac*/ 	.word	0x00000000
        /*00b0*/ 	.short	0x0001
        /*00b2*/ 	.short	0x0008
        /*00b4*/ 	.byte	0x00, 0xf0, 0x21, 0x00


	//----- nvinfo : EIATTR_KPARAM_INFO
	.align		4
.L_32:
        /*00b8*/ 	.byte	0x04, 0x17
        /*00ba*/ 	.short	(.L_34 - .L_33)
.L_33:
        /*00bc*/ 	.word	0x00000000
        /*00c0*/ 	.short	0x0000
        /*00c2*/ 	.short	0x0000
        /*00c4*/ 	.byte	0x00, 0xf0, 0x21, 0x00


	//----- nvinfo : EIATTR_MAXREG_COUNT
	.align		4
.L_34:
        /*00c8*/ 	.byte	0x03, 0x1b
        /*00ca*/ 	.short	0x00ff


	//----- nvinfo : EIATTR_EXIT_INSTR_OFFSETS
	.align		4
        /*00cc*/ 	.byte	0x04, 0x1c
        /*00ce*/ 	.short	(.L_36 - .L_35)


	//   ....[0]....
.L_35:
        /*00d0*/ 	.word	0x000037f0


	//   ....[1]....
        /*00d4*/ 	.word	0x00003810


	//----- nvinfo : EIATTR_MAX_THREADS
	.align		4
.L_36:
        /*00d8*/ 	.byte	0x04, 0x05
        /*00da*/ 	.short	(.L_38 - .L_37)
.L_37:
        /*00dc*/ 	.word	0x00000080
        /*00e0*/ 	.word	0x00000001
        /*00e4*/ 	.word	0x00000001
.L_38:


//--------------------- .nv.rel.action            --------------------------
	.section	.nv.rel.action,"",@"SHT_CUDA_RELOCINFO"
	.align	8
	.sectionentsize	8
        /*0000*/ 	.byte	0x73, 0x00, 0x00, 0x00, 0x00, 0x00, 0x00, 0x00, 0x00, 0x00, 0x00, 0x11, 0x25, 0x00, 0x05, 0x36


//--------------------- .nv.constant0.triton__0d1d2d3d4d5d678910de --------------------------
	.section	.nv.constant0.triton__0d1d2d3d4d5d678910de,"a",@progbits
	.align	4
.nv.constant0.triton__0d1d2d3d4d5d678910de:
	.zero		420


//--------------------- .text.triton__0d1d2d3d4d5d678910de --------------------------
	.section	.text.triton__0d1d2d3d4d5d678910de,"ax",@progbits
	.sectioninfo	@"SHI_REGISTERS=48"
	.align	128
        .global         triton__0d1d2d3d4d5d678910de
        .type           triton__0d1d2d3d4d5d678910de,@function
        .size           triton__0d1d2d3d4d5d678910de,(.L_x_1 - triton__0d1d2d3d4d5d678910de)
        .other          triton__0d1d2d3d4d5d678910de,@"STO_CUDA_ENTRY STV_DEFAULT"
triton__0d1d2d3d4d5d678910de:
.text.triton__0d1d2d3d4d5d678910de:
[----:B------:R-:W-:-:S02]  /*0000*/  IMAD.MOV.U32 R1, RZ, RZ, c[0x0][0x28] ;  /* 0x00000a00ff017624 */ /* 0x000fc400078e00ff */
[----:B------:R-:W-:Y:S01]  /*0010*/  IABS R4, c[0x0][0x190] ;  /* 0x0000640000047a13 */ /* 0x000fe20000000000 */
[----:B------:R-:W0:Y:S01]  /*0020*/  S2R R0, SR_TID.X ;  /* 0x0000000000007919 */ /* 0x000e220000002100 */
[----:B------:R-:W-:Y:S01]  /*0030*/  IABS R6, c[0x0][0x198] ;  /* 0x0000660000067a13 */ /* 0x000fe20000000000 */
[----:B------:R-:W-:Y:S01]  /*0040*/  UMOV UR4, URZ ;  /* 0x0000003f00047c82 */ /* 0x000fe20008000000 */
[----:B------:R-:W1:Y:S01]  /*0050*/  R2UR UR8, R4 ;  /* 0x00000000040873c2 */ /* 0x000e6200000e0000 */
[----:B------:R-:W2:Y:S01]  /*0060*/  S2R R5, SR_CTAID.X ;  /* 0x0000000000057919 */ /* 0x000ea20000002500 */
[----:B------:R-:W-:Y:S02]  /*0070*/  IABS R9, c[0x0][0x194] ;  /* 0x0000650000097a13 */ /* 0x000fe40000000000 */
[----:B------:R-:W-:-:S04]  /*0080*/  IABS R10, c[0x0][0x19c] ;  /* 0x00006700000a7a13 */ /* 0x000fc80000000000 */
[----:B------:R-:W3:Y:S08]  /*0090*/  R2UR UR10, R6 ;  /* 0x00000000060a73c2 */ /* 0x000ef000000e0000 */
[----:B------:R4:W5:Y:S01]  /*00a0*/  R2UR UR9, R9 ;  /* 0x00000000090973c2 */ /* 0x00096200000e0000 */
[----:B0-----:R-:W-:Y:S01]  /*00b0*/  IMAD.SHL.U32 R0, R0, 0x8, RZ ;  /* 0x0000000800007824 */ /* 0x001fe200078e00ff */
[----:B-1----:R-:W0:Y:S06]  /*00c0*/  I2F.RP R2, UR8 ;  /* 0x0000000800027d06 */ /* 0x002e2c0008209400 */
[----:B------:R1:W1:Y:S01]  /*00d0*/  R2UR UR11, R10 ;  /* 0x000000000a0b73c2 */ /* 0x00026200000e0000 */
[----:B------:R-:W-:-:S05]  /*00e0*/  LOP3.LUT R0, R0, 0x3f8, RZ, 0xc0, !PT ;  /* 0x000003f800007812 */ /* 0x000fca00078ec0ff */
[----:B--2---:R-:W-:Y:S01]  /*00f0*/  IMAD R4, R5, 0x400, R0 ;  /* 0x0000040005047824 */ /* 0x004fe200078e0200 */
[----:B---3--:R-:W2:Y:S04]  /*0100*/  I2F.RP R7, UR10 ;  /* 0x0000000a00077d06 */ /* 0x008ea80008209400 */
[----:B------:R-:W-:Y:S02]  /*0110*/  IABS R0, R4 ;  /* 0x0000000400007213 */ /* 0x000fe40000000000 */
[C---:B------:R-:W-:Y:S02]  /*0120*/  IADD3 R23, R4.reuse, 0x1, RZ ;  /* 0x0000000104177810 */ /* 0x040fe40007ffe0ff */
[----:B0-----:R-:W0:Y:S01]  /*0130*/  MUFU.RCP R2, R2 ;  /* 0x0000000200027308 */ /* 0x001e220000001000 */
[----:B------:R-:W-:-:S02]  /*0140*/  IADD3 R12, R4, 0x2, RZ ;  /* 0x00000002040c7810 */ /* 0x000fc40007ffe0ff */
[----:B------:R-:W-:Y:S02]  /*0150*/  IABS R19, R23 ;  /* 0x0000001700137213 */ /* 0x000fe40000000000 */
[----:B------:R-:W-:Y:S02]  /*0160*/  IABS R13, R12 ;  /* 0x0000000c000d7213 */ /* 0x000fe40000000000 */
[C---:B------:R-:W-:Y:S01]  /*0170*/  IADD3 R16, R4.reuse, 0x3, RZ ;  /* 0x0000000304107810 */ /* 0x040fe20007ffe0ff */
[----:B--2---:R-:W2:Y:S01]  /*0180*/  MUFU.RCP R7, R7 ;  /* 0x0000000700077308 */ /* 0x004ea20000001000 */
[----:B------:R-:W-:Y:S02]  /*0190*/  IADD3 R29, R4, 0x4, RZ ;  /* 0x00000004041d7810 */ /* 0x000fe40007ffe0ff */
[----:B------:R-:W-:Y:S02]  /*01a0*/  IABS R34, R16 ;  /* 0x0000001000227213 */ /* 0x000fe40000000000 */
[----:B------:R-:W-:-:S02]  /*01b0*/  IABS R28, R29 ;  /* 0x0000001d001c7213 */ /* 0x000fc40000000000 */
[----:B------:R-:W-:Y:S02]  /*01c0*/  IADD3 R25, R4, 0x5, RZ ;  /* 0x0000000504197810 */ /* 0x000fe40007ffe0ff */
[----:B0-----:R-:W-:Y:S02]  /*01d0*/  IADD3 R3, R2, 0xffffffe, RZ ;  /* 0x0ffffffe02037810 */ /* 0x001fe40007ffe0ff */
[----:B------:R-:W-:Y:S02]  /*01e0*/  IABS R21, R25 ;  /* 0x0000001900157213 */ /* 0x000fe40000000000 */
[----:B------:R-:W-:Y:S02]  /*01f0*/  IADD3 R30, R4, 0x7, RZ ;  /* 0x00000007041e7810 */ /* 0x000fe40007ffe0ff */
[----:B------:R-:W0:Y:S01]  /*0200*/  F2I.FTZ.U32.TRUNC.NTZ R3, R3 ;  /* 0x0000000300037305 */ /* 0x000e22000021f000 */
[----:B--2---:R-:W-:Y:S02]  /*0210*/  IADD3 R7, R7, 0xffffffe, RZ ;  /* 0x0ffffffe07077810 */ /* 0x004fe40007ffe0ff */
[----:B------:R-:W-:-:S05]  /*0220*/  IABS R27, R30 ;  /* 0x0000001e001b7213 */ /* 0x000fca0000000000 */
[----:B----4-:R-:W2:Y:S01]  /*0230*/  F2I.FTZ.U32.TRUNC.NTZ R9, R7 ;  /* 0x0000000700097305 */ /* 0x010ea2000021f000 */
[----:B0-----:R-:W0:Y:S02]  /*0240*/  R2UR UR5, R3 ;  /* 0x00000000030573c2 */ /* 0x001e2400000e0000 */
[----:B0-----:R-:W-:-:S04]  /*0250*/  UIADD3 UR6, URZ, -UR5, URZ ;  /* 0x800000053f067290 */ /* 0x001fc8000fffe03f */
[----:B------:R-:W-:-:S04]  /*0260*/  UIMAD UR6, UR6, UR8, URZ ;  /* 0x00000008060672a4 */ /* 0x000fc8000f8e023f */
[----:B------:R-:W-:-:S07]  /*0270*/  UIMAD.WIDE.U32 UR4, UR5, UR6, UR4 ;  /* 0x00000006050472a5 */ /* 0x000fce000f8e0004 */
[----:B------:R-:W-:Y:S02]  /*0280*/  UMOV UR6, UR5 ;  /* 0x0000000500067c82 */ /* 0x000fe40008000000 */
[----:B------:R-:W-:Y:S01]  /*0290*/  IMAD.HI.U32 R24, R0, UR6, RZ ;  /* 0x0000000600187c27 */ /* 0x000fe2000f8e00ff */
[----:B------:R-:W-:Y:S01]  /*02a0*/  UMOV UR4, URZ ;  /* 0x0000003f00047c82 */ /* 0x000fe20008000000 */
[----:B--2---:R5:W0:Y:S02]  /*02b0*/  R2UR UR5, R9 ;  /* 0x00000000090573c2 */ /* 0x004a2400000e0000 */
[----:B------:R-:W-:Y:S02]  /*02c0*/  IMAD.MOV R3, RZ, RZ, -R24 ;  /* 0x000000ffff037224 */ /* 0x000fe400078e0a18 */
[----:B------:R-:W-:-:S04]  /*02d0*/  IMAD.HI.U32 R8, R19, UR6, RZ ;  /* 0x0000000613087c27 */ /* 0x000fc8000f8e00ff */
[----:B------:R-:W-:Y:S01]  /*02e0*/  IMAD R2, R3, UR8, R0 ;  /* 0x0000000803027c24 */ /* 0x000fe2000f8e0200 */
[----:B------:R-:W-:Y:S01]  /*02f0*/  LOP3.LUT R3, R4, c[0x0][0x190], RZ, 0x3c, !PT ;  /* 0x0000640004037a12 */ /* 0x000fe200078e3cff */
[----:B------:R-:W-:Y:S01]  /*0300*/  IMAD.MOV R6, RZ, RZ, -R8 ;  /* 0x000000ffff067224 */ /* 0x000fe200078e0a08 */
[----:B-----5:R-:W2:Y:S01]  /*0310*/  I2F.RP R9, UR9 ;  /* 0x0000000900097d06 */ /* 0x020ea20008209400 */
[----:B------:R-:W-:Y:S01]  /*0320*/  IMAD.HI.U32 R11, R13, UR6, RZ ;  /* 0x000000060d0b7c27 */ /* 0x000fe2000f8e00ff */
[----:B------:R-:W-:Y:S02]  /*0330*/  ISETP.LT.U32.AND P6, PT, R2, UR8, PT ;  /* 0x0000000802007c0c */ /* 0x000fe4000bfc1070 */
[----:B------:R-:W-:Y:S01]  /*0340*/  ISETP.GE.AND P3, PT, R3, RZ, PT ;  /* 0x000000ff0300720c */ /* 0x000fe20003f66270 */
[----:B------:R-:W-:Y:S01]  /*0350*/  IMAD R5, R6, UR8, R19 ;  /* 0x0000000806057c24 */ /* 0x000fe2000f8e0213 */
[----:B------:R-:W-:Y:S01]  /*0360*/  LOP3.LUT R6, R23, c[0x0][0x190], RZ, 0x3c, !PT ;  /* 0x0000640017067a12 */ /* 0x000fe200078e3cff */
[----:B------:R-:W-:Y:S01]  /*0370*/  IMAD.HI.U32 R35, R34, UR6, RZ ;  /* 0x0000000622237c27 */ /* 0x000fe2000f8e00ff */
[----:B------:R-:W-:-:S02]  /*0380*/  LOP3.LUT R3, R12, c[0x0][0x190], RZ, 0x3c, !PT ;  /* 0x000064000c037a12 */ /* 0x000fc400078e3cff */
[C---:B------:R-:W-:Y:S02]  /*0390*/  ISETP.LT.U32.AND P2, PT, R5.reuse, UR8, PT ;  /* 0x0000000805007c0c */ /* 0x040fe4000bf41070 */
[----:B------:R-:W-:Y:S01]  /*03a0*/  ISETP.GE.AND P5, PT, R6, RZ, PT ;  /* 0x000000ff0600720c */ /* 0x000fe20003fa6270 */
[----:B------:R-:W-:Y:S01]  /*03b0*/  IMAD.MOV R6, RZ, RZ, -R11 ;  /* 0x000000ffff067224 */ /* 0x000fe200078e0a0b */
[----:B0-----:R-:W-:Y:S01]  /*03c0*/  UIADD3 UR7, URZ, -UR5, URZ ;  /* 0x800000053f077290 */ /* 0x001fe2000fffe03f */
[----:B------:R-:W-:Y:S01]  /*03d0*/  @!P6 IADD3 R2, R2, -UR8, RZ ;  /* 0x800000080202ec10 */ /* 0x000fe2000fffe0ff */
[----:B--2---:R0:W2:Y:S01]  /*03e0*/  MUFU.RCP R15, R9 ;  /* 0x00000009000f7308 */ /* 0x0040a20000001000 */
[----:B------:R-:W-:Y:S01]  /*03f0*/  @!P6 IADD3 R24, R24, 0x1, RZ ;  /* 0x000000011818e810 */ /* 0x000fe20007ffe0ff */
[----:B------:R-:W-:Y:S01]  /*0400*/  UIMAD UR7, UR7, UR10, URZ ;  /* 0x0000000a070772a4 */ /* 0x000fe2000f8e023f */
[----:B------:R-:W-:Y:S01]  /*0410*/  ISETP.GE.U32.AND P1, PT, R2, UR8, PT ;  /* 0x0000000802007c0c */ /* 0x000fe2000bf26070 */
[----:B------:R-:W-:Y:S01]  /*0420*/  IMAD R2, R6, UR8, R13 ;  /* 0x0000000806027c24 */ /* 0x000fe2000f8e020d */
[----:B------:R-:W-:Y:S01]  /*0430*/  LOP3.LUT R6, R16, c[0x0][0x190], RZ, 0x3c, !PT ;  /* 0x0000640010067a12 */ /* 0x000fe200078e3cff */
[----:B------:R-:W-:Y:S01]  /*0440*/  UIMAD.WIDE.U32 UR4, UR5, UR7, UR4 ;  /* 0x00000007050472a5 */ /* 0x000fe2000f8e0004 */
[----:B------:R-:W-:-:S02]  /*0450*/  @!P2 IADD3 R5, R5, -UR8, RZ ;  /* 0x800000080505ac10 */ /* 0x000fc4000fffe0ff */
[----:B------:R-:W-:Y:S01]  /*0460*/  ISETP.LT.U32.AND P0, PT, R2, UR8, PT ;  /* 0x0000000802007c0c */ /* 0x000fe2000bf01070 */
[----:B0-----:R-:W-:Y:S01]  /*0470*/  IMAD.HI.U32 R9, R27, UR6, RZ ;  /* 0x000000061b097c27 */ /* 0x001fe2000f8e00ff */
[----:B------:R-:W-:Y:S02]  /*0480*/  ISETP.GE.U32.AND P4, PT, R5, UR8, PT ;  /* 0x0000000805007c0c */ /* 0x000fe4000bf86070 */
[----:B------:R-:W-:Y:S01]  /*0490*/  ISETP.GE.AND P6, PT, R3, RZ, PT ;  /* 0x000000ff0300720c */ /* 0x000fe20003fc6270 */
[----:B------:R-:W-:Y:S01]  /*04a0*/  IMAD.MOV R3, RZ, RZ, -R35 ;  /* 0x000000ffff037224 */ /* 0x000fe200078e0a23 */
[----:B------:R-:W-:Y:S01]  /*04b0*/  @!P2 IADD3 R8, R8, 0x1, RZ ;  /* 0x000000010808a810 */ /* 0x000fe20007ffe0ff */
[----:B------:R-:W-:Y:S01]  /*04c0*/  IMAD.HI.U32 R5, R28, UR6, RZ ;  /* 0x000000061c057c27 */ /* 0x000fe2000f8e00ff */
[----:B------:R-:W-:Y:S02]  /*04d0*/  @P1 IADD3 R24, R24, 0x1, RZ ;  /* 0x0000000118181810 */ /* 0x000fe40007ffe0ff */
[----:B------:R-:W-:Y:S01]  /*04e0*/  ISETP.GE.AND P1, PT, R6, RZ, PT ;  /* 0x000000ff0600720c */ /* 0x000fe20003f26270 */
[----:B------:R-:W-:Y:S01]  /*04f0*/  IMAD R6, R3, UR8, R34 ;  /* 0x0000000803067c24 */ /* 0x000fe2000f8e0222 */
[----:B------:R-:W-:Y:S01]  /*0500*/  LOP3.LUT R3, R29, c[0x0][0x190], RZ, 0x3c, !PT ;  /* 0x000064001d037a12 */ /* 0x000fe200078e3cff */
[----:B------:R-:W-:Y:S01]  /*0510*/  IMAD.MOV R7, RZ, RZ, -R5 ;  /* 0x000000ffff077224 */ /* 0x000fe200078e0a05 */
[----:B------:R-:W-:Y:S01]  /*0520*/  @!P0 IADD3 R2, R2, -UR8, RZ ;  /* 0x8000000802028c10 */ /* 0x000fe2000fffe0ff */
[----:B------:R-:W-:Y:S01]  /*0530*/  @!P3 IMAD.MOV R24, RZ, RZ, -R24 ;  /* 0x000000ffff18b224 */ /* 0x000fe200078e0a18 */
[----:B------:R-:W-:Y:S01]  /*0540*/  @P4 IADD3 R8, R8, 0x1, RZ ;  /* 0x0000000108084810 */ /* 0x000fe20007ffe0ff */
[----:B------:R-:W-:Y:S01]  /*0550*/  IMAD.MOV R22, RZ, RZ, -R9 ;  /* 0x000000ffff167224 */ /* 0x000fe200078e0a09 */
[----:B------:R-:W-:-:S02]  /*0560*/  ISETP.LT.U32.AND P4, PT, R6, UR8, PT ;  /* 0x0000000806007c0c */ /* 0x000fc4000bf81070 */
[----:B------:R-:W-:Y:S01]  /*0570*/  ISETP.GE.U32.AND P2, PT, R2, UR8, PT ;  /* 0x0000000802007c0c */ /* 0x000fe2000bf46070 */
[----:B------:R-:W-:Y:S01]  /*0580*/  IMAD R2, R7, UR8, R28 ;  /* 0x0000000807027c24 */ /* 0x000fe2000f8e021c */
[----:B------:R-:W-:Y:S01]  /*0590*/  @!P0 IADD3 R11, R11, 0x1, RZ ;  /* 0x000000010b0b8810 */ /* 0x000fe20007ffe0ff */
[----:B------:R-:W-:Y:S01]  /*05a0*/  @!P5 IMAD.MOV R8, RZ, RZ, -R8 ;  /* 0x000000ffff08d224 */ /* 0x000fe200078e0a08 */
[----:B------:R-:W-:Y:S01]  /*05b0*/  ISETP.GE.AND P5, PT, R3, RZ, PT ;  /* 0x000000ff0300720c */ /* 0x000fe20003fa6270 */
[----:B------:R-:W-:Y:S01]  /*05c0*/  IMAD.HI.U32 R7, R21, UR6, RZ ;  /* 0x0000000615077c27 */ /* 0x000fe2000f8e00ff */
[----:B------:R-:W-:Y:S02]  /*05d0*/  LOP3.LUT R3, R25, c[0x0][0x190], RZ, 0x3c, !PT ;  /* 0x0000640019037a12 */ /* 0x000fe400078e3cff */
[----:B------:R-:W-:Y:S01]  /*05e0*/  ISETP.LT.U32.AND P3, PT, R2, UR8, PT ;  /* 0x0000000802007c0c */ /* 0x000fe2000bf61070 */
[----:B-1----:R-:W-:Y:S01]  /*05f0*/  IMAD.MOV R10, RZ, RZ, -R7 ;  /* 0x000000ffff0a7224 */ /* 0x002fe200078e0a07 */
[----:B------:R-:W-:-:S02]  /*0600*/  ISETP.GE.AND P0, PT, R3, RZ, PT ;  /* 0x000000ff0300720c */ /* 0x000fc40003f06270 */
[----:B------:R-:W-:Y:S01]  /*0610*/  @!P4 IADD3 R6, R6, -UR8, RZ ;  /* 0x800000080606cc10 */ /* 0x000fe2000fffe0ff */
[----:B------:R-:W-:Y:S01]  /*0620*/  IMAD R10, R10, UR8, R21 ;  /* 0x000000080a0a7c24 */ /* 0x000fe2000f8e0215 */
[----:B------:R-:W-:Y:S02]  /*0630*/  @P2 IADD3 R11, R11, 0x1, RZ ;  /* 0x000000010b0b2810 */ /* 0x000fe40007ffe0ff */
[----:B------:R-:W-:Y:S02]  /*0640*/  ISETP.GE.U32.AND P2, PT, R6, UR8, PT ;  /* 0x0000000806007c0c */ /* 0x000fe4000bf46070 */
[----:B------:R-:W-:Y:S01]  /*0650*/  IADD3 R3, R4, 0x6, RZ ;  /* 0x0000000604037810 */ /* 0x000fe20007ffe0ff */
[----:B------:R-:W-:Y:S01]  /*0660*/  @!P6 IMAD.MOV R11, RZ, RZ, -R11 ;  /* 0x000000ffff0be224 */ /* 0x000fe200078e0a0b */
[----:B------:R-:W-:Y:S02]  /*0670*/  @!P4 IADD3 R35, R35, 0x1, RZ ;  /* 0x000000012323c810 */ /* 0x000fe40007ffe0ff */
[----:B------:R-:W-:-:S02]  /*0680*/  IABS R20, R3 ;  /* 0x0000000300147213 */ /* 0x000fc40000000000 */
[----:B------:R-:W-:Y:S02]  /*0690*/  @!P3 IADD3 R2, R2, -UR8, RZ ;  /* 0x800000080202bc10 */ /* 0x000fe4000fffe0ff */
[----:B------:R-:W-:Y:S01]  /*06a0*/  @!P3 IADD3 R5, R5, 0x1, RZ ;  /* 0x000000010505b810 */ /* 0x000fe20007ffe0ff */
[----:B------:R-:W-:Y:S01]  /*06b0*/  IMAD.HI.U32 R6, R20, UR6, RZ ;  /* 0x0000000614067c27 */ /* 0x000fe2000f8e00ff */
[----:B------:R-:W-:Y:S01]  /*06c0*/  ISETP.GE.U32.AND P4, PT, R2, UR8, PT ;  /* 0x0000000802007c0c */ /* 0x000fe2000bf86070 */
[----:B------:R-:W-:Y:S01]  /*06d0*/  UMOV UR6, UR5 ;  /* 0x0000000500067c82 */ /* 0x000fe20008000000 */
[----:B------:R-:W-:Y:S01]  /*06e0*/  @P2 IADD3 R35, R35, 0x1, RZ ;  /* 0x0000000123232810 */ /* 0x000fe20007ffe0ff */
[----:B------:R-:W-:Y:S01]  /*06f0*/  IMAD.MOV R17, RZ, RZ, -R6 ;  /* 0x000000ffff117224 */ /* 0x000fe200078e0a06 */
[----:B------:R-:W-:Y:S01]  /*0700*/  ISETP.LT.U32.AND P2, PT, R10, UR8, PT ;  /* 0x000000080a007c0c */ /* 0x000fe2000bf41070 */
[----:B------:R-:W-:Y:S01]  /*0710*/  IMAD.HI.U32 R44, R13, UR6, RZ ;  /* 0x000000060d2c7c27 */ /* 0x000fe2000f8e00ff */
[----:B------:R-:W-:-:S02]  /*0720*/  LOP3.LUT R2, R3, c[0x0][0x190], RZ, 0x3c, !PT ;  /* 0x0000640003027a12 */ /* 0x000fc400078e3cff */
[----:B--2---:R-:W-:Y:S01]  /*0730*/  IADD3 R18, R15, 0xffffffe, RZ ;  /* 0x0ffffffe0f127810 */ /* 0x004fe20007ffe0ff */
[----:B------:R-:W-:Y:S02]  /*0740*/  IMAD R14, R17, UR8, R20 ;  /* 0x00000008110e7c24 */ /* 0x000fe4000f8e0214 */
[----:B------:R-:W-:Y:S01]  /*0750*/  IMAD R17, R22, UR8, R27 ;  /* 0x0000000816117c24 */ /* 0x000fe2000f8e021b */
[----:B------:R-:W0:Y:S01]  /*0760*/  F2I.FTZ.U32.TRUNC.NTZ R31, R18 ;  /* 0x00000012001f7305 */ /* 0x000e22000021f000 */
[----:B------:R-:W-:Y:S01]  /*0770*/  @P4 IADD3 R5, R5, 0x1, RZ ;  /* 0x0000000105054810 */ /* 0x000fe20007ffe0ff */
[----:B------:R-:W-:Y:S01]  /*0780*/  @!P1 IMAD.MOV R35, RZ, RZ, -R35 ;  /* 0x000000ffff239224 */ /* 0x000fe200078e0a23 */
[----:B------:R-:W-:Y:S01]  /*0790*/  ISETP.LT.U32.AND P6, PT, R14, UR8, PT ;  /* 0x000000080e007c0c */ /* 0x000fe2000bfc1070 */
[----:B------:R-:W-:Y:S01]  /*07a0*/  IMAD.HI.U32 R36, R21, UR6, RZ ;  /* 0x0000000615247c27 */ /* 0x000fe2000f8e00ff */
[----:B------:R-:W-:Y:S02]  /*07b0*/  @!P2 IADD3 R10, R10, -UR8, RZ ;  /* 0x800000080a0aac10 */ /* 0x000fe4000fffe0ff */
[----:B------:R-:W-:Y:S01]  /*07c0*/  ISETP.LT.U32.AND P4, PT, R17, UR8, PT ;  /* 0x0000000811007c0c */ /* 0x000fe2000bf81070 */
[----:B------:R-:W-:Y:S01]  /*07d0*/  IMAD.HI.U32 R40, R34, UR6, RZ ;  /* 0x0000000622287c27 */ /* 0x000fe2000f8e00ff */
[----:B------:R-:W-:-:S02]  /*07e0*/  ISETP.GE.U32.AND P3, PT, R10, UR8, PT ;  /* 0x000000080a007c0c */ /* 0x000fc4000bf66070 */
[----:B------:R-:W-:Y:S01]  /*07f0*/  ISETP.GE.AND P1, PT, R2, RZ, PT ;  /* 0x000000ff0200720c */ /* 0x000fe20003f26270 */
[----:B------:R-:W-:Y:S01]  /*0800*/  IMAD.HI.U32 R2, R0, UR6, RZ ;  /* 0x0000000600027c27 */ /* 0x000fe2000f8e00ff */
[----:B------:R-:W-:-:S03]  /*0810*/  @!P2 IADD3 R7, R7, 0x1, RZ ;  /* 0x000000010707a810 */ /* 0x000fc60007ffe0ff */
[----:B------:R-:W-:Y:S01]  /*0820*/  IMAD.HI.U32 R10, R19, UR6, RZ ;  /* 0x00000006130a7c27 */ /* 0x000fe2000f8e00ff */
[----:B------:R-:W-:Y:S01]  /*0830*/  @!P6 IADD3 R14, R14, -UR8, RZ ;  /* 0x800000080e0eec10 */ /* 0x000fe2000fffe0ff */
[----:B0-----:R0:W1:Y:S01]  /*0840*/  R2UR UR5, R31 ;  /* 0x000000001f0573c2 */ /* 0x00106200000e0000 */
[----:B------:R-:W-:Y:S01]  /*0850*/  @!P6 IADD3 R6, R6, 0x1, RZ ;  /* 0x000000010606e810 */ /* 0x000fe20007ffe0ff */
[----:B------:R-:W-:Y:S01]  /*0860*/  IMAD.MOV R15, RZ, RZ, -R2 ;  /* 0x000000ffff0f7224 */ /* 0x000fe200078e0a02 */
[----:B------:R-:W-:Y:S01]  /*0870*/  ISETP.GE.U32.AND P2, PT, R14, UR8, PT ;  /* 0x000000080e007c0c */ /* 0x000fe2000bf46070 */
[----:B------:R-:W-:Y:S01]  /*0880*/  IMAD.MOV R26, RZ, RZ, -R10 ;  /* 0x000000ffff1a7224 */ /* 0x000fe200078e0a0a */
[----:B------:R-:W-:Y:S01]  /*0890*/  @P3 IADD3 R7, R7, 0x1, RZ ;  /* 0x0000000107073810 */ /* 0x000fe20007ffe0ff */
[----:B------:R-:W-:Y:S01]  /*08a0*/  IMAD R22, R15, UR10, R0 ;  /* 0x0000000a0f167c24 */ /* 0x000fe2000f8e0200 */
[----:B------:R-:W-:Y:S01]  /*08b0*/  @!P4 IADD3 R17, R17, -UR8, RZ ;  /* 0x800000081111cc10 */ /* 0x000fe2000fffe0ff */
[----:B------:R-:W-:Y:S01]  /*08c0*/  IMAD R26, R26, UR10, R19 ;  /* 0x0000000a1a1a7c24 */ /* 0x000fe2000f8e0213 */
[----:B------:R-:W-:Y:S01]  /*08d0*/  LOP3.LUT R14, R30, c[0x0][0x190], RZ, 0x3c, !PT ;  /* 0x000064001e0e7a12 */ /* 0x000fe200078e3cff */
[----:B------:R-:W-:Y:S01]  /*08e0*/  IMAD.MOV.U32 R15, RZ, RZ, R5 ;  /* 0x000000ffff0f7224 */ /* 0x000fe200078e0005 */
[----:B------:R-:W-:Y:S01]  /*08f0*/  @!P4 IADD3 R9, R9, 0x1, RZ ;  /* 0x000000010909c810 */ /* 0x000fe20007ffe0ff */
[----:B------:R-:W-:Y:S01]  /*0900*/  IMAD.MOV R18, RZ, RZ, -R44 ;  /* 0x000000ffff127224 */ /* 0x000fe200078e0a2c */
[----:B------:R-:W-:Y:S01]  /*0910*/  ISETP.GE.AND P6, PT, R14, RZ, PT ;  /* 0x000000ff0e00720c */ /* 0x000fe20003fc6270 */
[----:B------:R-:W-:Y:S01]  /*0920*/  @!P5 IMAD.MOV R15, RZ, RZ, -R15 ;  /* 0x000000ffff0fd224 */ /* 0x000fe200078e0a0f */
[----:B------:R-:W-:Y:S01]  /*0930*/  ISETP.LT.U32.AND P5, PT, R26, UR10, PT ;  /* 0x0000000a1a007c0c */ /* 0x000fe2000bfa1070 */
[----:B------:R-:W-:Y:S01]  /*0940*/  @!P0 IMAD.MOV R7, RZ, RZ, -R7 ;  /* 0x000000ffff078224 */ /* 0x000fe200078e0a07 */
[----:B------:R-:W-:Y:S01]  /*0950*/  ISETP.GE.U32.AND P0, PT, R17, UR8, PT ;  /* 0x0000000811007c0c */ /* 0x000fe2000bf06070 */
[----:B------:R-:W-:Y:S01]  /*0960*/  IMAD R5, R18, UR10, R13 ;  /* 0x0000000a12057c24 */ /* 0x000fe2000f8e020d */
[----:B------:R-:W-:Y:S01]  /*0970*/  @P2 IADD3 R6, R6, 0x1, RZ ;  /* 0x0000000106062810 */ /* 0x000fe20007ffe0ff */
[----:B------:R-:W-:Y:S01]  /*0980*/  IMAD.HI.U32 R14, R28, UR6, RZ ;  /* 0x000000061c0e7c27 */ /* 0x000fe2000f8e00ff */
[----:B------:R-:W-:-:S02]  /*0990*/  ISETP.LT.U32.AND P3, PT, R22, UR10, PT ;  /* 0x0000000a16007c0c */ /* 0x000fc4000bf61070 */
[----:B------:R-:W-:Y:S01]  /*09a0*/  ISETP.LT.U32.AND P4, PT, R5, UR10, PT ;  /* 0x0000000a05007c0c */ /* 0x000fe2000bf81070 */
[----:B0-----:R-:W-:Y:S01]  /*09b0*/  IMAD.MOV.U32 R31, RZ, RZ, R6 ;  /* 0x000000ffff1f7224 */ /* 0x001fe200078e0006 */
[----:B-1----:R-:W-:Y:S01]  /*09c0*/  UIADD3 UR4, URZ, -UR5, URZ ;  /* 0x800000053f047290 */ /* 0x002fe2000fffe03f */
[----:B------:R-:W-:Y:S02]  /*09d0*/  IMAD.MOV R33, RZ, RZ, -R14 ;  /* 0x000000ffff217224 */ /* 0x000fe400078e0a0e */
[----:B------:R-:W-:Y:S01]  /*09e0*/  @!P5 IADD3 R26, R26, -UR10, RZ ;  /* 0x8000000a1a1adc10 */ /* 0x000fe2000fffe0ff */
[----:B------:R-:W-:Y:S01]  /*09f0*/  @!P1 IMAD.MOV R31, RZ, RZ, -R31 ;  /* 0x000000ffff1f9224 */ /* 0x000fe200078e0a1f */
[----:B------:R-:W-:Y:S01]  /*0a00*/  @P0 IADD3 R9, R9, 0x1, RZ ;  /* 0x0000000109090810 */ /* 0x000fe20007ffe0ff */
[----:B------:R-:W-:Y:S01]  /*0a10*/  IMAD.MOV R32, RZ, RZ, -R36 ;  /* 0x000000ffff207224 */ /* 0x000fe200078e0a24 */
[----:B------:R-:W-:Y:S01]  /*0a20*/  ISETP.GE.U32.AND P0, PT, R26, UR10, PT ;  /* 0x0000000a1a007c0c */ /* 0x000fe2000bf06070 */
[----:B------:R-:W-:Y:S01]  /*0a30*/  IMAD.MOV R17, RZ, RZ, -R40 ;  /* 0x000000ffff117224 */ /* 0x000fe200078e0a28 */
[----:B------:R-:W-:Y:S01]  /*0a40*/  ISETP.NE.AND P1, PT, RZ, c[0x0][0x190], PT ;  /* 0x00006400ff007a0c */ /* 0x000fe20003f25270 */
[----:B------:R-:W-:Y:S01]  /*0a50*/  @!P6 IMAD.MOV R9, RZ, RZ, -R9 ;  /* 0x000000ffff09e224 */ /* 0x000fe200078e0a09 */
[----:B------:R-:W-:Y:S01]  /*0a60*/  LOP3.LUT R26, RZ, c[0x0][0x190], RZ, 0x33, !PT ;  /* 0x00006400ff1a7a12 */ /* 0x000fe200078e33ff */
[----:B------:R-:W-:Y:S01]  /*0a70*/  IMAD R17, R17, UR10, R34 ;  /* 0x0000000a11117c24 */ /* 0x000fe2000f8e0222 */
[----:B------:R-:W-:Y:S01]  /*0a80*/  @!P4 IADD3 R5, R5, -UR10, RZ ;  /* 0x8000000a0505cc10 */ /* 0x000fe2000fffe0ff */
[----:B------:R-:W-:Y:S01]  /*0a90*/  IMAD.HI.U32 R42, R27, UR6, RZ ;  /* 0x000000061b2a7c27 */ /* 0x000fe2000f8e00ff */
[----:B------:R-:W-:-:S02]  /*0aa0*/  SEL R24, R26, R24, !P1 ;  /* 0x000000181a187207 */ /* 0x000fc40004800000 */
[C---:B------:R-:W-:Y:S02]  /*0ab0*/  SEL R8, R26.reuse, R8, !P1 ;  /* 0x000000081a087207 */ /* 0x040fe40004800000 */
[C---:B------:R-:W-:Y:S02]  /*0ac0*/  SEL R11, R26.reuse, R11, !P1 ;  /* 0x0000000b1a0b7207 */ /* 0x040fe40004800000 */
[C---:B------:R-:W-:Y:S02]  /*0ad0*/  SEL R35, R26.reuse, R35, !P1 ;  /* 0x000000231a237207 */ /* 0x040fe40004800000 */
[C---:B------:R-:W-:Y:S02]  /*0ae0*/  SEL R6, R26.reuse, R15, !P1 ;  /* 0x0000000f1a067207 */ /* 0x040fe40004800000 */
[----:B------:R-:W-:Y:S01]  /*0af0*/  SEL R18, R26, R7, !P1 ;  /* 0x000000071a127207 */ /* 0x000fe20004800000 */
[----:B------:R-:W-:Y:S01]  /*0b00*/  IMAD R7, R32, UR10, R21 ;  /* 0x0000000a20077c24 */ /* 0x000fe2000f8e0215 */
[C---:B------:R-:W-:Y:S01]  /*0b10*/  SEL R31, R26.reuse, R31, !P1 ;  /* 0x0000001f1a1f7207 */ /* 0x040fe20004800000 */
[----:B------:R-:W-:Y:S01]  /*0b20*/  IMAD.MOV R32, RZ, RZ, -R42 ;  /* 0x000000ffff207224 */ /* 0x000fe200078e0a2a */
[----:B------:R-:W-:-:S02]  /*0b30*/  SEL R26, R26, R9, !P1 ;  /* 0x000000091a1a7207 */ /* 0x000fc40004800000 */
[----:B------:R-:W-:Y:S01]  /*0b40*/  ISETP.GE.U32.AND P1, PT, R5, UR10, PT ;  /* 0x0000000a05007c0c */ /* 0x000fe2000bf26070 */
[----:B------:R-:W-:Y:S01]  /*0b50*/  IMAD R5, R33, UR10, R28 ;  /* 0x0000000a21057c24 */ /* 0x000fe2000f8e021c */
[----:B------:R-:W-:Y:S01]  /*0b60*/  @!P3 IADD3 R22, R22, -UR10, RZ ;  /* 0x8000000a1616bc10 */ /* 0x000fe2000fffe0ff */
[----:B------:R-:W-:Y:S01]  /*0b70*/  IMAD R15, R32, UR10, R27 ;  /* 0x0000000a200f7c24 */ /* 0x000fe2000f8e021b */
[----:B------:R-:W-:Y:S02]  /*0b80*/  @!P3 IADD3 R2, R2, 0x1, RZ ;  /* 0x000000010202b810 */ /* 0x000fe40007ffe0ff */
[----:B------:R-:W-:Y:S02]  /*0b90*/  ISETP.LT.U32.AND P3, PT, R5, UR10, PT ;  /* 0x0000000a05007c0c */ /* 0x000fe4000bf61070 */
[----:B------:R-:W-:Y:S02]  /*0ba0*/  @!P5 IADD3 R10, R10, 0x1, RZ ;  /* 0x000000010a0ad810 */ /* 0x000fe40007ffe0ff */
[----:B------:R-:W-:-:S02]  /*0bb0*/  ISETP.LT.U32.AND P5, PT, R7, UR10, PT ;  /* 0x0000000a07007c0c */ /* 0x000fc4000bfa1070 */
[----:B------:R-:W-:Y:S02]  /*0bc0*/  ISETP.LT.U32.AND P6, PT, R17, UR10, PT ;  /* 0x0000000a11007c0c */ /* 0x000fe4000bfc1070 */
[----:B------:R-:W-:Y:S01]  /*0bd0*/  ISETP.GE.U32.AND P2, PT, R22, UR10, PT ;  /* 0x0000000a16007c0c */ /* 0x000fe2000bf46070 */
[----:B------:R-:W-:Y:S01]  /*0be0*/  IMAD.HI.U32 R22, R20, UR6, RZ ;  /* 0x0000000614167c27 */ /* 0x000fe2000f8e00ff */
[----:B------:R-:W-:Y:S01]  /*0bf0*/  @!P4 IADD3 R44, R44, 0x1, RZ ;  /* 0x000000012c2cc810 */ /* 0x000fe20007ffe0ff */
[----:B------:R-:W-:Y:S01]  /*0c00*/  UMOV UR6, UR4 ;  /* 0x0000000400067c82 */ /* 0x000fe20008000000 */
[----:B------:R-:W-:Y:S01]  /*0c10*/  IABS R32, R24 ;  /* 0x0000001800207213 */ /* 0x000fe20000000000 */
[----:B------:R-:W-:Y:S01]  /*0c20*/  UIMAD UR6, UR6, UR9, URZ ;  /* 0x00000009060672a4 */ /* 0x000fe2000f8e023f */
[----:B------:R-:W-:Y:S01]  /*0c30*/  @!P3 IADD3 R5, R5, -UR10, RZ ;  /* 0x8000000a0505bc10 */ /* 0x000fe2000fffe0ff */
[----:B------:R-:W-:Y:S01]  /*0c40*/  UMOV UR4, URZ ;  /* 0x0000003f00047c82 */ /* 0x000fe20008000000 */
[----:B------:R-:W-:Y:S01]  /*0c50*/  IABS R38, R8 ;  /* 0x0000000800267213 */ /* 0x000fe20000000000 */
[----:B------:R-:W-:Y:S01]  /*0c60*/  UIMAD.WIDE.U32 UR4, UR5, UR6, UR4 ;  /* 0x00000006050472a5 */ /* 0x000fe2000f8e0004 */
[----:B------:R-:W-:Y:S01]  /*0c70*/  ISETP.GE.U32.AND P4, PT, R5, UR10, PT ;  /* 0x0000000a05007c0c */ /* 0x000fe2000bf86070 */
[----:B------:R-:W-:Y:S01]  /*0c80*/  IMAD.MOV R9, RZ, RZ, -R22 ;  /* 0x000000ffff097224 */ /* 0x000fe200078e0a16 */
[----:B------:R-:W0:Y:S01]  /*0c90*/  I2F.RP R5, UR11 ;  /* 0x0000000b00057d06 */ /* 0x000e220008209400 */
[----:B------:R-:W-:-:S02]  /*0ca0*/  @!P5 IADD3 R7, R7, -UR10, RZ ;  /* 0x8000000a0707dc10 */ /* 0x000fc4000fffe0ff */
[----:B------:R-:W-:Y:S01]  /*0cb0*/  @!P6 IADD3 R17, R17, -UR10, RZ ;  /* 0x8000000a1111ec10 */ /* 0x000fe2000fffe0ff */
[----:B------:R-:W-:Y:S01]  /*0cc0*/  IMAD R9, R9, UR10, R20 ;  /* 0x0000000a09097c24 */ /* 0x000fe2000f8e0214 */
[----:B------:R-:W-:Y:S01]  /*0cd0*/  @!P6 IADD3 R40, R40, 0x1, RZ ;  /* 0x000000012828e810 */ /* 0x000fe20007ffe0ff */
[----:B------:R-:W-:Y:S01]  /*0ce0*/  UMOV UR4, URZ ;  /* 0x0000003f00047c82 */ /* 0x000fe20008000000 */
[----:B------:R-:W-:Y:S01]  /*0cf0*/  ISETP.GE.U32.AND P6, PT, R7, UR10, PT ;  /* 0x0000000a07007c0c */ /* 0x000fe2000bfc6070 */
[----:B------:R-:W-:Y:S01]  /*0d00*/  IMAD.HI.U32 R7, R32, UR5, RZ ;  /* 0x0000000520077c27 */ /* 0x000fe2000f8e00ff */
[----:B------:R-:W-:Y:S02]  /*0d10*/  @P2 IADD3 R2, R2, 0x1, RZ ;  /* 0x0000000102022810 */ /* 0x000fe40007ffe0ff */
[----:B------:R-:W-:Y:S01]  /*0d20*/  ISETP.GE.U32.AND P2, PT, R17, UR10, PT ;  /* 0x0000000a11007c0c */ /* 0x000fe2000bf46070 */
[----:B------:R-:W-:Y:S01]  /*0d30*/  IMAD.MOV R17, RZ, RZ, -R7 ;  /* 0x000000ffff117224 */ /* 0x000fe200078e0a07 */
[----:B------:R-:W-:Y:S01]  /*0d40*/  IABS R33, R35 ;  /* 0x0000002300217213 */ /* 0x000fe20000000000 */
[----:B------:R-:W-:Y:S01]  /*0d50*/  IMAD.HI.U32 R7, R38, UR5, RZ ;  /* 0x0000000526077c27 */ /* 0x000fe2000f8e00ff */
[----:B------:R-:W-:Y:S01]  /*0d60*/  @P0 IADD3 R10, R10, 0x1, RZ ;  /* 0x000000010a0a0810 */ /* 0x000fe20007ffe0ff */
[----:B0-----:R-:W0:Y:S01]  /*0d70*/  MUFU.RCP R5, R5 ;  /* 0x0000000500057308 */ /* 0x001e220000001000 */
[----:B------:R-:W-:Y:S01]  /*0d80*/  ISETP.LT.U32.AND P0, PT, R9, UR10, PT ;  /* 0x0000000a09007c0c */ /* 0x000fe2000bf01070 */
[----:B------:R-:W-:Y:S01]  /*0d90*/  IMAD.MOV R7, RZ, RZ, -R7 ;  /* 0x000000ffff077224 */ /* 0x000fe200078e0a07 */
[----:B------:R-:W-:Y:S01]  /*0da0*/  IABS R39, R18 ;  /* 0x0000001200277213 */ /* 0x000fe20000000000 */
[----:B------:R-:W-:Y:S01]  /*0db0*/  IMAD R32, R17, UR9, R32 ;  /* 0x0000000911207c24 */ /* 0x000fe2000f8e0220 */
[----:B------:R-:W-:Y:S01]  /*0dc0*/  IABS R37, R31 ;  /* 0x0000001f00257213 */ /* 0x000fe20000000000 */
[----:B------:R-:W-:Y:S01]  /*0dd0*/  IMAD R38, R7, UR9, R38 ;  /* 0x0000000907267c24 */ /* 0x000fe2000f8e0226 */
[----:B------:R-:W-:Y:S01]  /*0de0*/  IABS R45, R11 ;  /* 0x0000000b002d7213 */ /* 0x000fe20000000000 */
[----:B------:R-:W-:Y:S01]  /*0df0*/  IMAD.HI.U32 R7, R33, UR5, RZ ;  /* 0x0000000521077c27 */ /* 0x000fe2000f8e00ff */
[----:B------:R-:W-:-:S02]  /*0e00*/  @P1 IADD3 R44, R44, 0x1, RZ ;  /* 0x000000012c2c1810 */ /* 0x000fc40007ffe0ff */
[----:B------:R-:W-:Y:S01]  /*0e10*/  @P2 IADD3 R40, R40, 0x1, RZ ;  /* 0x0000000128282810 */ /* 0x000fe20007ffe0ff */
[----:B------:R-:W-:Y:S01]  /*0e20*/  IMAD.MOV R7, RZ, RZ, -R7 ;  /* 0x000000ffff077224 */ /* 0x000fe200078e0a07 */
[----:B------:R-:W-:Y:S02]  /*0e30*/  ISETP.LT.U32.AND P1, PT, R15, UR10, PT ;  /* 0x0000000a0f007c0c */ /* 0x000fe4000bf21070 */
[----:B------:R-:W-:Y:S01]  /*0e40*/  @!P0 IADD3 R9, R9, -UR10, RZ ;  /* 0x8000000a09098c10 */ /* 0x000fe2000fffe0ff */
[----:B------:R-:W-:Y:S01]  /*0e50*/  IMAD R33, R7, UR9, R33 ;  /* 0x0000000907217c24 */ /* 0x000fe2000f8e0221 */
[----:B0-----:R-:W-:Y:S01]  /*0e60*/  IADD3 R5, R5, 0xffffffe, RZ ;  /* 0x0ffffffe05057810 */ /* 0x001fe20007ffe0ff */
[----:B------:R-:W-:Y:S01]  /*0e70*/  IMAD.HI.U32 R7, R39, UR5, RZ ;  /* 0x0000000527077c27 */ /* 0x000fe2000f8e00ff */
[----:B------:R-:W-:Y:S02]  /*0e80*/  ISETP.GE.U32.AND P2, PT, R9, UR10, PT ;  /* 0x0000000a09007c0c */ /* 0x000fe4000bf46070 */
[----:B------:R-:W-:Y:S01]  /*0e90*/  IABS R41, R26 ;  /* 0x0000001a00297213 */ /* 0x000fe20000000000 */
[----:B------:R-:W-:Y:S01]  /*0ea0*/  IMAD.MOV R7, RZ, RZ, -R7 ;  /* 0x000000ffff077224 */ /* 0x000fe200078e0a07 */
[----:B------:R-:W0:Y:S01]  /*0eb0*/  F2I.FTZ.U32.TRUNC.NTZ R5, R5 ;  /* 0x0000000500057305 */ /* 0x000e22000021f000 */
[----:B------:R-:W-:Y:S01]  /*0ec0*/  IMAD.HI.U32 R9, R45, UR5, RZ ;  /* 0x000000052d097c27 */ /* 0x000fe2000f8e00ff */
[----:B------:R-:W-:-:S02]  /*0ed0*/  IABS R17, R6 ;  /* 0x0000000600117213 */ /* 0x000fc40000000000 */
[----:B------:R-:W-:Y:S01]  /*0ee0*/  @!P1 IADD3 R15, R15, -UR10, RZ ;  /* 0x8000000a0f0f9c10 */ /* 0x000fe2000fffe0ff */
[----:B------:R-:W-:Y:S01]  /*0ef0*/  IMAD R39, R7, UR9, R39 ;  /* 0x0000000907277c24 */ /* 0x000fe2000f8e0227 */
[----:B------:R-:W-:Y:S01]  /*0f00*/  @!P0 IADD3 R22, R22, 0x1, RZ ;  /* 0x0000000116168810 */ /* 0x000fe20007ffe0ff */
[----:B------:R-:W-:Y:S01]  /*0f10*/  IMAD.HI.U32 R7, R37, UR5, RZ ;  /* 0x0000000525077c27 */ /* 0x000fe2000f8e00ff */
[----:B------:R-:W-:Y:S02]  /*0f20*/  @!P3 IADD3 R14, R14, 0x1, RZ ;  /* 0x000000010e0eb810 */ /* 0x000fe40007ffe0ff */
[----:B------:R-:W-:Y:S01]  /*0f30*/  ISETP.GE.U32.AND P3, PT, R15, UR10, PT ;  /* 0x0000000a0f007c0c */ /* 0x000fe2000bf66070 */
[----:B------:R-:W-:Y:S01]  /*0f40*/  IMAD.MOV R7, RZ, RZ, -R7 ;  /* 0x000000ffff077224 */ /* 0x000fe200078e0a07 */
[----:B------:R-:W-:Y:S01]  /*0f50*/  @P2 IADD3 R22, R22, 0x1, RZ ;  /* 0x0000000116162810 */ /* 0x000fe20007ffe0ff */
[----:B------:R-:W-:Y:S01]  /*0f60*/  IMAD.MOV R9, RZ, RZ, -R9 ;  /* 0x000000ffff097224 */ /* 0x000fe200078e0a09 */
[----:B------:R-:W-:Y:S01]  /*0f70*/  @P4 IADD3 R14, R14, 0x1, RZ ;  /* 0x000000010e0e4810 */ /* 0x000fe20007ffe0ff */
[----:B------:R-:W-:Y:S01]  /*0f80*/  IMAD R37, R7, UR9, R37 ;  /* 0x0000000907257c24 */ /* 0x000fe2000f8e0225 */
[----:B------:R-:W-:Y:S01]  /*0f90*/  @!P1 IADD3 R42, R42, 0x1, RZ ;  /* 0x000000012a2a9810 */ /* 0x000fe20007ffe0ff */
[----:B------:R-:W-:Y:S01]  /*0fa0*/  IMAD R45, R9, UR9, R45 ;  /* 0x00000009092d7c24 */ /* 0x000fe2000f8e022d */
[----:B------:R-:W-:Y:S01]  /*0fb0*/  @!P5 IADD3 R36, R36, 0x1, RZ ;  /* 0x000000012424d810 */ /* 0x000fe20007ffe0ff */
[----:B------:R-:W-:Y:S01]  /*0fc0*/  IMAD.HI.U32 R7, R41, UR5, RZ ;  /* 0x0000000529077c27 */ /* 0x000fe2000f8e00ff */
[----:B------:R-:W-:-:S02]  /*0fd0*/  LOP3.LUT R15, RZ, c[0x0][0x198], RZ, 0x33, !PT ;  /* 0x00006600ff0f7a12 */ /* 0x000fc400078e33ff */
[----:B------:R-:W-:Y:S01]  /*0fe0*/  @P6 IADD3 R36, R36, 0x1, RZ ;  /* 0x0000000124246810 */ /* 0x000fe20007ffe0ff */
[----:B------:R-:W-:Y:S01]  /*0ff0*/  IMAD.HI.U32 R9, R17, UR5, RZ ;  /* 0x0000000511097c27 */ /* 0x000fe2000f8e00ff */
[----:B0-----:R0:W1:Y:S01]  /*1000*/  R2UR UR5, R5 ;  /* 0x00000000050573c2 */ /* 0x00106200000e0000 */
[----:B------:R-:W-:Y:S02]  /*1010*/  @P3 IADD3 R42, R42, 0x1, RZ ;  /* 0x000000012a2a3810 */ /* 0x000fe40007ffe0ff */
[----:B------:R-:W-:Y:S02]  /*1020*/  IMAD.MOV R7, RZ, RZ, -R7 ;  /* 0x000000ffff077224 */ /* 0x000fe400078e0a07 */
[----:B------:R-:W-:Y:S02]  /*1030*/  IMAD.MOV R9, RZ, RZ, -R9 ;  /* 0x000000ffff097224 */ /* 0x000fe400078e0a09 */
[----:B------:R-:W-:Y:S01]  /*1040*/  IMAD R41, R7, UR9, R41 ;  /* 0x0000000907297c24 */ /* 0x000fe2000f8e0229 */
[----:B0-----:R-:W-:Y:S01]  /*1050*/  LOP3.LUT R5, R12, c[0x0][0x198], RZ, 0x3c, !PT ;  /* 0x000066000c057a12 */ /* 0x001fe200078e3cff */
[----:B------:R-:W-:Y:S01]  /*1060*/  IMAD R17, R9, UR9, R17 ;  /* 0x0000000909117c24 */ /* 0x000fe2000f8e0211 */
[----:B------:R-:W-:-:S02]  /*1070*/  LOP3.LUT R7, R4, c[0x0][0x198], RZ, 0x3c, !PT ;  /* 0x0000660004077a12 */ /* 0x000fc400078e3cff */
[----:B------:R-:W-:Y:S02]  /*1080*/  ISETP.GE.AND P0, PT, R5, RZ, PT ;  /* 0x000000ff0500720c */ /* 0x000fe40003f06270 */
[----:B------:R-:W-:Y:S02]  /*1090*/  LOP3.LUT R5, R16, c[0x0][0x198], RZ, 0x3c, !PT ;  /* 0x0000660010057a12 */ /* 0x000fe400078e3cff */
[----:B------:R-:W-:Y:S02]  /*10a0*/  ISETP.GE.AND P4, PT, R7, RZ, PT ;  /* 0x000000ff0700720c */ /* 0x000fe40003f86270 */
[----:B------:R-:W-:Y:S02]  /*10b0*/  ISETP.GE.AND P2, PT, R5, RZ, PT ;  /* 0x000000ff0500720c */ /* 0x000fe40003f46270 */
[----:B------:R-:W-:Y:S02]  /*10c0*/  LOP3.LUT R5, R29, c[0x0][0x198], RZ, 0x3c, !PT ;  /* 0x000066001d057a12 */ /* 0x000fe400078e3cff */
[----:B------:R-:W-:-:S02]  /*10d0*/  LOP3.LUT R7, R23, c[0x0][0x198], RZ, 0x3c, !PT ;  /* 0x0000660017077a12 */ /* 0x000fc400078e3cff */
[----:B------:R-:W-:Y:S01]  /*10e0*/  ISETP.GE.AND P1, PT, R5, RZ, PT ;  /* 0x000000ff0500720c */ /* 0x000fe20003f26270 */
[----:B------:R-:W-:Y:S01]  /*10f0*/  @!P0 IMAD.MOV R44, RZ, RZ, -R44 ;  /* 0x000000ffff2c8224 */ /* 0x000fe200078e0a2c */
[----:B------:R-:W-:Y:S01]  /*1100*/  ISETP.GE.AND P5, PT, R7, RZ, PT ;  /* 0x000000ff0700720c */ /* 0x000fe20003fa6270 */
[----:B-1----:R-:W-:Y:S01]  /*1110*/  UIADD3 UR6, URZ, -UR5, URZ ;  /* 0x800000053f067290 */ /* 0x002fe2000fffe03f */
[----:B------:R-:W-:Y:S01]  /*1120*/  LOP3.LUT R5, R25, c[0x0][0x198], RZ, 0x3c, !PT ;  /* 0x0000660019057a12 */ /* 0x000fe200078e3cff */
[----:B------:R-:W-:Y:S01]  /*1130*/  @!P4 IMAD.MOV R2, RZ, RZ, -R2 ;  /* 0x000000ffff02c224 */ /* 0x000fe200078e0a02 */
[----:B------:R-:W-:Y:S01]  /*1140*/  LOP3.LUT R7, R23, c[0x0][0x19c], RZ, 0x3c, !PT ;  /* 0x0000670017077a12 */ /* 0x000fe200078e3cff */
[----:B------:R-:W-:Y:S01]  /*1150*/  @!P2 IMAD.MOV R40, RZ, RZ, -R40 ;  /* 0x000000ffff28a224 */ /* 0x000fe200078e0a28 */
[----:B------:R-:W-:Y:S01]  /*1160*/  ISETP.GE.AND P3, PT, R5, RZ, PT ;  /* 0x000000ff0500720c */ /* 0x000fe20003f66270 */
[----:B------:R-:W-:Y:S01]  /*1170*/  UIMAD UR6, UR6, UR11, URZ ;  /* 0x0000000b060672a4 */ /* 0x000fe2000f8e023f */
[----:B------:R-:W-:-:S02]  /*1180*/  LOP3.LUT R5, R3, c[0x0][0x198], RZ, 0x3c, !PT ;  /* 0x0000660003057a12 */ /* 0x000fc400078e3cff */
[----:B------:R-:W-:Y:S01]  /*1190*/  ISETP.NE.AND P0, PT, RZ, c[0x0][0x198], PT ;  /* 0x00006600ff007a0c */ /* 0x000fe20003f05270 */
[----:B------:R-:W-:Y:S01]  /*11a0*/  @!P1 IMAD.MOV R14, RZ, RZ, -R14 ;  /* 0x000000ffff0e9224 */ /* 0x000fe200078e0a0e */
[----:B------:R-:W-:Y:S01]  /*11b0*/  ISETP.GE.AND P4, PT, R5, RZ, PT ;  /* 0x000000ff0500720c */ /* 0x000fe20003f86270 */
[----:B------:R-:W-:Y:S01]  /*11c0*/  @!P5 IMAD.MOV R10, RZ, RZ, -R10 ;  /* 0x000000ffff0ad224 */ /* 0x000fe200078e0a0a */
[----:B------:R-:W-:Y:S01]  /*11d0*/  LOP3.LUT R5, R30, c[0x0][0x198], RZ, 0x3c, !PT ;  /* 0x000066001e057a12 */ /* 0x000fe200078e3cff */
[----:B------:R-:W-:Y:S01]  /*11e0*/  UIMAD.WIDE.U32 UR4, UR5, UR6, UR4 ;  /* 0x00000006050472a5 */ /* 0x000fe2000f8e0004 */
[----:B------:R-:W-:Y:S02]  /*11f0*/  ISETP.LT.U32.AND P1, PT, R32, UR9, PT ;  /* 0x0000000920007c0c */ /* 0x000fe4000bf21070 */
[----:B------:R-:W-:Y:S01]  /*1200*/  ISETP.GE.AND P5, PT, R5, RZ, PT ;  /* 0x000000ff0500720c */ /* 0x000fe20003fa6270 */
[----:B------:R-:W-:Y:S01]  /*1210*/  @!P3 IMAD.MOV R36, RZ, RZ, -R36 ;  /* 0x000000ffff24b224 */ /* 0x000fe200078e0a24 */
[----:B------:R-:W-:Y:S01]  /*1220*/  ISETP.GE.AND P6, PT, R7, RZ, PT ;  /* 0x000000ff0700720c */ /* 0x000fe20003fc6270 */
[----:B------:R-:W-:Y:S01]  /*1230*/  ULDC.64 UR6, c[0x0][0x190] ;  /* 0x0000640000067ab9 */ /* 0x000fe20000000a00 */
[C---:B------:R-:W-:Y:S01]  /*1240*/  SEL R2, R15.reuse, R2, !P0 ;  /* 0x000000020f027207 */ /* 0x040fe20004000000 */
[----:B------:R-:W-:Y:S01]  /*1250*/  UIMAD UR4, UR7, UR6, URZ ;  /* 0x00000006070472a4 */ /* 0x000fe2000f8e023f */
[C---:B------:R-:W-:Y:S01]  /*1260*/  SEL R10, R15.reuse, R10, !P0 ;  /* 0x0000000a0f0a7207 */ /* 0x040fe20004000000 */
[----:B------:R-:W-:Y:S01]  /*1270*/  @!P4 IMAD.MOV R22, RZ, RZ, -R22 ;  /* 0x000000ffff16c224 */ /* 0x000fe200078e0a16 */
[C---:B------:R-:W-:Y:S01]  /*1280*/  SEL R5, R15.reuse, R44, !P0 ;  /* 0x0000002c0f057207 */ /* 0x040fe20004000000 */
[----:B------:R-:W-:Y:S01]  /*1290*/  ULDC.64 UR6, c[0x0][0x118] ;  /* 0x0000460000067ab9 */ /* 0x000fe20000000a00 */
[----:B------:R-:W-:-:S02]  /*12a0*/  SEL R9, R15, R40, !P0 ;  /* 0x000000280f097207 */ /* 0x000fc40004000000 */
[C---:B------:R-:W-:Y:S01]  /*12b0*/  SEL R14, R15.reuse, R14, !P0 ;  /* 0x0000000e0f0e7207 */ /* 0x040fe20004000000 */
[----:B------:R-:W-:Y:S01]  /*12c0*/  @!P5 IMAD.MOV R42, RZ, RZ, -R42 ;  /* 0x000000ffff2ad224 */ /* 0x000fe200078e0a2a */
[C---:B------:R-:W-:Y:S02]  /*12d0*/  SEL R7, R15.reuse, R36, !P0 ;  /* 0x000000240f077207 */ /* 0x040fe40004000000 */
[C---:B------:R-:W-:Y:S02]  /*12e0*/  SEL R43, R15.reuse, R22, !P0 ;  /* 0x000000160f2b7207 */ /* 0x040fe40004000000 */
[----:B------:R-:W-:Y:S01]  /*12f0*/  SEL R42, R15, R42, !P0 ;  /* 0x0000002a0f2a7207 */ /* 0x000fe20004000000 */
[----:B------:R-:W-:Y:S01]  /*1300*/  IMAD.HI.U32 R15, R19, UR5, RZ ;  /* 0x00000005130f7c27 */ /* 0x000fe2000f8e00ff */
[----:B------:R-:W-:Y:S02]  /*1310*/  ISETP.LT.U32.AND P0, PT, R33, UR9, PT ;  /* 0x0000000921007c0c */ /* 0x000fe4000bf01070 */
[----:B------:R-:W-:Y:S01]  /*1320*/  @!P1 IADD3 R32, R32, -UR9, RZ ;  /* 0x8000000920209c10 */ /* 0x000fe2000fffe0ff */
[----:B------:R-:W-:Y:S01]  /*1330*/  IMAD.MOV R22, RZ, RZ, -R15 ;  /* 0x000000ffff167224 */ /* 0x000fe200078e0a0f */
[----:B------:R-:W-:-:S02]  /*1340*/  ISETP.LT.U32.AND P3, PT, R45, UR9, PT ;  /* 0x000000092d007c0c */ /* 0x000fc4000bf61070 */
[----:B------:R-:W-:Y:S01]  /*1350*/  ISETP.LT.U32.AND P4, PT, R17, UR9, PT ;  /* 0x0000000911007c0c */ /* 0x000fe2000bf81070 */
[----:B------:R-:W-:Y:S01]  /*1360*/  IMAD R19, R22, UR11, R19 ;  /* 0x0000000b16137c24 */ /* 0x000fe2000f8e0213 */
[----:B------:R-:W-:Y:S02]  /*1370*/  ISETP.LT.U32.AND P2, PT, R38, UR9, PT ;  /* 0x0000000926007c0c */ /* 0x000fe4000bf41070 */
[----:B------:R-:W-:Y:S02]  /*1380*/  ISETP.LT.U32.AND P1, PT, R39, UR9, PT ;  /* 0x0000000927007c0c */ /* 0x000fe4000bf21070 */
[----:B------:R-:W-:Y:S02]  /*1390*/  LOP3.LUT R40, RZ, c[0x0][0x194], RZ, 0x33, !PT ;  /* 0x00006500ff287a12 */ /* 0x000fe400078e33ff */
[----:B------:R-:W-:Y:S02]  /*13a0*/  @!P0 IADD3 R33, R33, -UR9, RZ ;  /* 0x8000000921218c10 */ /* 0x000fe4000fffe0ff */
[----:B------:R-:W-:-:S02]  /*13b0*/  ISETP.LT.U32.AND P0, PT, R32, UR9, PT ;  /* 0x0000000920007c0c */ /* 0x000fc4000bf01070 */
[----:B------:R-:W-:Y:S02]  /*13c0*/  @!P3 IADD3 R45, R45, -UR9, RZ ;  /* 0x800000092d2dbc10 */ /* 0x000fe4000fffe0ff */
[----:B------:R-:W-:Y:S02]  /*13d0*/  @!P4 IADD3 R17, R17, -UR9, RZ ;  /* 0x800000091111cc10 */ /* 0x000fe4000fffe0ff */
[----:B------:R-:W-:Y:S02]  /*13e0*/  ISETP.LT.U32.AND P3, PT, R41, UR9, PT ;  /* 0x0000000929007c0c */ /* 0x000fe4000bf61070 */
[----:B------:R-:W-:Y:S02]  /*13f0*/  @!P2 IADD3 R38, R38, -UR9, RZ ;  /* 0x800000092626ac10 */ /* 0x000fe4000fffe0ff */
[----:B------:R-:W-:Y:S02]  /*1400*/  ISETP.LT.U32.AND P2, PT, R37, UR9, PT ;  /* 0x0000000925007c0c */ /* 0x000fe4000bf41070 */
[----:B------:R-:W-:-:S02]  /*1410*/  @!P1 IADD3 R39, R39, -UR9, RZ ;  /* 0x8000000927279c10 */ /* 0x000fc4000fffe0ff */
[----:B------:R-:W-:Y:S02]  /*1420*/  @!P0 IADD3 R32, R32, -UR9, RZ ;  /* 0x8000000920208c10 */ /* 0x000fe4000fffe0ff */
[----:B------:R-:W-:Y:S02]  /*1430*/  ISETP.LT.U32.AND P0, PT, R17, UR9, PT ;  /* 0x0000000911007c0c */ /* 0x000fe4000bf01070 */
[----:B------:R-:W-:Y:S02]  /*1440*/  ISETP.LT.U32.AND P1, PT, R45, UR9, PT ;  /* 0x000000092d007c0c */ /* 0x000fe4000bf21070 */
[----:B------:R-:W-:Y:S02]  /*1450*/  @!P3 IADD3 R41, R41, -UR9, RZ ;  /* 0x800000092929bc10 */ /* 0x000fe4000fffe0ff */
[----:B------:R-:W-:Y:S02]  /*1460*/  ISETP.LT.U32.AND P4, PT, R38, UR9, PT ;  /* 0x0000000926007c0c */ /* 0x000fe4000bf81070 */
[----:B------:R-:W-:-:S02]  /*1470*/  @!P2 IADD3 R37, R37, -UR9, RZ ;  /* 0x800000092525ac10 */ /* 0x000fc4000fffe0ff */
[----:B------:R-:W-:Y:S02]  /*1480*/  ISETP.LT.U32.AND P2, PT, R19, UR11, PT ;  /* 0x0000000b13007c0c */ /* 0x000fe4000bf41070 */
[----:B------:R-:W-:Y:S02]  /*1490*/  ISETP.LT.U32.AND P3, PT, R33, UR9, PT ;  /* 0x0000000921007c0c */ /* 0x000fe4000bf61070 */
[----:B------:R-:W-:Y:S02]  /*14a0*/  @!P0 IADD3 R17, R17, -UR9, RZ ;  /* 0x8000000911118c10 */ /* 0x000fe4000fffe0ff */
[----:B------:R-:W-:Y:S02]  /*14b0*/  ISETP.LT.U32.AND P0, PT, R41, UR9, PT ;  /* 0x0000000929007c0c */ /* 0x000fe4000bf01070 */
[----:B------:R-:W-:Y:S02]  /*14c0*/  @!P1 IADD3 R45, R45, -UR9, RZ ;  /* 0x800000092d2d9c10 */ /* 0x000fe4000fffe0ff */
[----:B------:R-:W-:-:S02]  /*14d0*/  @!P4 IADD3 R38, R38, -UR9, RZ ;  /* 0x800000092626cc10 */ /* 0x000fc4000fffe0ff */
[----:B------:R-:W-:Y:S02]  /*14e0*/  ISETP.LT.U32.AND P4, PT, R39, UR9, PT ;  /* 0x0000000927007c0c */ /* 0x000fe4000bf81070 */
[----:B------:R-:W-:Y:S02]  /*14f0*/  @!P2 IADD3 R19, R19, -UR11, RZ ;  /* 0x8000000b1313ac10 */ /* 0x000fe4000fffe0ff */
[----:B------:R-:W-:Y:S02]  /*1500*/  @!P3 IADD3 R33, R33, -UR9, RZ ;  /* 0x800000092121bc10 */ /* 0x000fe4000fffe0ff */
[----:B------:R-:W-:Y:S01]  /*1510*/  ISETP.GE.U32.AND P3, PT, R19, UR11, PT ;  /* 0x0000000b13007c0c */ /* 0x000fe2000bf66070 */
[----:B------:R-:W-:Y:S01]  /*1520*/  IMAD.HI.U32 R19, R13, UR5, RZ ;  /* 0x000000050d137c27 */ /* 0x000fe2000f8e00ff */
[----:B------:R-:W-:Y:S02]  /*1530*/  @!P0 IADD3 R41, R41, -UR9, RZ ;  /* 0x8000000929298c10 */ /* 0x000fe4000fffe0ff */
[----:B------:R-:W-:Y:S01]  /*1540*/  ISETP.GE.AND P0, PT, R11, RZ, PT ;  /* 0x000000ff0b00720c */ /* 0x000fe20003f06270 */
[----:B------:R-:W-:Y:S01]  /*1550*/  IMAD.MOV R22, RZ, RZ, -R19 ;  /* 0x000000ffff167224 */ /* 0x000fe200078e0a13 */
[----:B------:R-:W-:-:S02]  /*1560*/  ISETP.LT.U32.AND P1, PT, R37, UR9, PT ;  /* 0x0000000925007c0c */ /* 0x000fc4000bf21070 */
[----:B------:R-:W-:Y:S01]  /*1570*/  @!P4 IADD3 R39, R39, -UR9, RZ ;  /* 0x800000092727cc10 */ /* 0x000fe2000fffe0ff */
[----:B------:R-:W-:Y:S01]  /*1580*/  IMAD R13, R22, UR11, R13 ;  /* 0x0000000b160d7c24 */ /* 0x000fe2000f8e020d */
[----:B------:R-:W-:Y:S02]  /*1590*/  IABS R22, UR4 ;  /* 0x0000000400167c13 */ /* 0x000fe40008000000 */
[----:B------:R-:W-:Y:S02]  /*15a0*/  ISETP.GE.AND P4, PT, R24, RZ, PT ;  /* 0x000000ff1800720c */ /* 0x000fe40003f86270 */
[----:B------:R-:W0:Y:S01]  /*15b0*/  I2F.RP R36, R22 ;  /* 0x0000001600247306 */ /* 0x000e220000209400 */
[----:B------:R-:W-:Y:S02]  /*15c0*/  @!P2 IADD3 R15, R15, 0x1, RZ ;  /* 0x000000010f0fa810 */ /* 0x000fe40007ffe0ff */
[----:B------:R-:W-:Y:S01]  /*15d0*/  @!P0 IMAD.MOV R45, RZ, RZ, -R45 ;  /* 0x000000ffff2d8224 */ /* 0x000fe200078e0a2d */
[----:B------:R-:W-:-:S02]  /*15e0*/  ISETP.GE.AND P0, PT, R6, RZ, PT ;  /* 0x000000ff0600720c */ /* 0x000fc40003f06270 */
[----:B------:R-:W-:Y:S02]  /*15f0*/  @!P1 IADD3 R37, R37, -UR9, RZ ;  /* 0x8000000925259c10 */ /* 0x000fe4000fffe0ff */
[----:B------:R-:W-:Y:S01]  /*1600*/  ISETP.GE.AND P1, PT, R8, RZ, PT ;  /* 0x000000ff0800720c */ /* 0x000fe20003f26270 */
[----:B------:R-:W-:Y:S01]  /*1610*/  IMAD.MOV R8, RZ, RZ, -R8 ;  /* 0x000000ffff087224 */ /* 0x000fe200078e0a08 */
[----:B------:R-:W-:Y:S01]  /*1620*/  @P3 IADD3 R15, R15, 0x1, RZ ;  /* 0x000000010f0f3810 */ /* 0x000fe20007ffe0ff */
[----:B------:R-:W-:Y:S01]  /*1630*/  @!P4 IMAD.MOV R32, RZ, RZ, -R32 ;  /* 0x000000ffff20c224 */ /* 0x000fe200078e0a20 */
[----:B------:R-:W-:Y:S01]  /*1640*/  ISETP.LT.U32.AND P4, PT, R13, UR11, PT ;  /* 0x0000000b0d007c0c */ /* 0x000fe2000bf81070 */
[----:B------:R-:W-:Y:S02]  /*1650*/  IMAD R23, R8, c[0x0][0x190], R23 ;  /* 0x0000640008177a24 */ /* 0x000fe400078e0217 */
[----:B------:R-:W-:Y:S01]  /*1660*/  @!P6 IMAD.MOV R15, RZ, RZ, -R15 ;  /* 0x000000ffff0fe224 */ /* 0x000fe200078e0a0f */
[----:B0-----:R-:W0:Y:S01]  /*1670*/  MUFU.RCP R36, R36 ;  /* 0x0000002400247308 */ /* 0x001e220000001000 */
[----:B------:R-:W-:Y:S01]  /*1680*/  @!P0 IMAD.MOV R17, RZ, RZ, -R17 ;  /* 0x000000ffff118224 */ /* 0x000fe200078e0a11 */
[----:B------:R-:W-:-:S03]  /*1690*/  ISETP.GE.AND P0, PT, R18, RZ, PT ;  /* 0x000000ff1200720c */ /* 0x000fc60003f06270 */
[----:B------:R-:W-:Y:S01]  /*16a0*/  @!P1 IMAD.MOV R38, RZ, RZ, -R38 ;  /* 0x000000ffff269224 */ /* 0x000fe200078e0a26 */
[----:B------:R-:W-:Y:S01]  /*16b0*/  ISETP.GE.AND P1, PT, R35, RZ, PT ;  /* 0x000000ff2300720c */ /* 0x000fe20003f26270 */
[----:B------:R-:W-:Y:S02]  /*16c0*/  IMAD.MOV R35, RZ, RZ, -R35 ;  /* 0x000000ffff237224 */ /* 0x000fe400078e0a23 */
[----:B------:R-:W-:Y:S02]  /*16d0*/  @!P4 IADD3 R13, R13, -UR11, RZ ;  /* 0x8000000b0d0dcc10 */ /* 0x000fe4000fffe0ff */
[----:B------:R-:W-:Y:S02]  /*16e0*/  @!P4 IADD3 R19, R19, 0x1, RZ ;  /* 0x000000011313c810 */ /* 0x000fe40007ffe0ff */
[----:B------:R-:W-:Y:S02]  /*16f0*/  ISETP.GE.U32.AND P5, PT, R13, UR11, PT ;  /* 0x0000000b0d007c0c */ /* 0x000fe4000bfa6070 */
[----:B------:R-:W-:Y:S01]  /*1700*/  @!P0 IMAD.MOV R39, RZ, RZ, -R39 ;  /* 0x000000ffff278224 */ /* 0x000fe200078e0a27 */
[----:B------:R-:W-:-:S02]  /*1710*/  ISETP.GE.AND P0, PT, R31, RZ, PT ;  /* 0x000000ff1f00720c */ /* 0x000fc40003f06270 */
[----:B0-----:R-:W-:Y:S01]  /*1720*/  IADD3 R13, R36, 0xffffffe, RZ ;  /* 0x0ffffffe240d7810 */ /* 0x001fe20007ffe0ff */
[----:B------:R-:W-:-:S05]  /*1730*/  @!P1 IMAD.MOV R33, RZ, RZ, -R33 ;  /* 0x000000ffff219224 */ /* 0x000fca00078e0a21 */
[----:B------:R-:W0:Y:S02]  /*1740*/  F2I.FTZ.U32.TRUNC.NTZ R13, R13 ;  /* 0x0000000d000d7305 */ /* 0x000e24000021f000 */
[----:B------:R-:W-:-:S03]  /*1750*/  @P5 IADD3 R19, R19, 0x1, RZ ;  /* 0x0000000113135810 */ /* 0x000fc60007ffe0ff */
[----:B------:R-:W-:Y:S01]  /*1760*/  @!P0 IMAD.MOV R37, RZ, RZ, -R37 ;  /* 0x000000ffff258224 */ /* 0x000fe200078e0a25 */
[----:B------:R-:W-:-:S13]  /*1770*/  ISETP.GE.AND P0, PT, R26, RZ, PT ;  /* 0x000000ff1a00720c */ /* 0x000fda0003f06270 */
[----:B------:R-:W-:Y:S01]  /*1780*/  @!P0 IMAD.MOV R41, RZ, RZ, -R41 ;  /* 0x000000ffff298224 */ /* 0x000fe200078e0a29 */
[----:B------:R-:W-:-:S04]  /*1790*/  ISETP.NE.AND P0, PT, RZ, c[0x0][0x194], PT ;  /* 0x00006500ff007a0c */ /* 0x000fc80003f05270 */
[C---:B------:R-:W-:Y:S01]  /*17a0*/  SEL R44, R40.reuse, R37, !P0 ;  /* 0x00000025282c7207 */ /* 0x040fe20004000000 */
[----:B------:R-:W-:Y:S01]  /*17b0*/  IMAD.MOV R37, RZ, RZ, -R11 ;  /* 0x000000ffff257224 */ /* 0x000fe200078e0a0b */
[----:B------:R-:W-:Y:S02]  /*17c0*/  SEL R38, R40, R38, !P0 ;  /* 0x0000002628267207 */ /* 0x000fe40004000000 */
[----:B------:R-:W-:Y:S01]  /*17d0*/  LOP3.LUT R11, R12, c[0x0][0x19c], RZ, 0x3c, !PT ;  /* 0x000067000c0b7a12 */ /* 0x000fe200078e3cff */
[----:B------:R-:W-:Y:S01]  /*17e0*/  IMAD R37, R37, c[0x0][0x190], R12 ;  /* 0x0000640025257a24 */ /* 0x000fe200078e020c */
[C---:B------:R-:W-:Y:S02]  /*17f0*/  SEL R32, R40.reuse, R32, !P0 ;  /* 0x0000002028207207 */ /* 0x040fe40004000000 */
[C---:B------:R-:W-:Y:S01]  /*1800*/  SEL R36, R40.reuse, R45, !P0 ;  /* 0x0000002d28247207 */ /* 0x040fe20004000000 */
[----:B------:R-:W-:Y:S01]  /*1810*/  IMAD.HI.U32 R45, R21, UR5, RZ ;  /* 0x00000005152d7c27 */ /* 0x000fe2000f8e00ff */
[----:B------:R-:W-:-:S02]  /*1820*/  SEL R33, R40, R33, !P0 ;  /* 0x0000002128217207 */ /* 0x000fc40004000000 */
[C---:B------:R-:W-:Y:S02]  /*1830*/  SEL R17, R40.reuse, R17, !P0 ;  /* 0x0000001128117207 */ /* 0x040fe40004000000 */
[C---:B------:R-:W-:Y:S02]  /*1840*/  SEL R8, R40.reuse, R39, !P0 ;  /* 0x0000002728087207 */ /* 0x040fe40004000000 */
[----:B------:R-:W-:Y:S02]  /*1850*/  SEL R41, R40, R41, !P0 ;  /* 0x0000002928297207 */ /* 0x000fe40004000000 */
[----:B------:R-:W-:Y:S01]  /*1860*/  ISETP.GE.AND P0, PT, R11, RZ, PT ;  /* 0x000000ff0b00720c */ /* 0x000fe20003f06270 */
[----:B------:R-:W-:Y:S01]  /*1870*/  IMAD R11, R38, c[0x0][0x190], R23 ;  /* 0x00006400260b7a24 */ /* 0x000fe200078e0217 */
[----:B------:R-:W-:Y:S01]  /*1880*/  LOP3.LUT R12, R16, c[0x0][0x19c], RZ, 0x3c, !PT ;  /* 0x00006700100c7a12 */ /* 0x000fe200078e3cff */
[----:B0-----:R-:W-:Y:S02]  /*1890*/  IMAD.MOV R23, RZ, RZ, -R13 ;  /* 0x000000ffff177224 */ /* 0x001fe400078e0a0d */
[----:B------:R-:W-:Y:S01]  /*18a0*/  IMAD R38, R35, c[0x0][0x190], R16 ;  /* 0x0000640023267a24 */ /* 0x000fe200078e0210 */
[----:B------:R-:W-:Y:S01]  /*18b0*/  ISETP.GE.AND P1, PT, R12, RZ, PT ;  /* 0x000000ff0c00720c */ /* 0x000fe20003f26270 */
[----:B------:R-:W-:Y:S01]  /*18c0*/  IMAD R23, R23, R22, RZ ;  /* 0x0000001617177224 */ /* 0x000fe200078e02ff */
[----:B------:R-:W-:Y:S01]  /*18d0*/  IABS R35, R11 ;  /* 0x0000000b00237213 */ /* 0x000fe20000000000 */
[----:B------:R-:W-:-:S02]  /*18e0*/  IMAD.MOV.U32 R12, RZ, RZ, RZ ;  /* 0x000000ffff0c7224 */ /* 0x000fc400078e00ff */
[----:B------:R-:W-:Y:S01]  /*18f0*/  IMAD R16, R36, c[0x0][0x190], R37 ;  /* 0x0000640024107a24 */ /* 0x000fe200078e0225 */
[----:B------:R-:W-:Y:S01]  /*1900*/  LOP3.LUT R36, R29, c[0x0][0x19c], RZ, 0x3c, !PT ;  /* 0x000067001d247a12 */ /* 0x000fe200078e3cff */
[----:B------:R-:W-:-:S03]  /*1910*/  IMAD.HI.U32 R23, R13, R23, R12 ;  /* 0x000000170d177227 */ /* 0x000fc600078e000c */
[----:B------:R-:W-:Y:S01]  /*1920*/  ISETP.GE.AND P4, PT, R36, RZ, PT ;  /* 0x000000ff2400720c */ /* 0x000fe20003f86270 */
[----:B------:R-:W-:Y:S01]  /*1930*/  IMAD.HI.U32 R12, R34, UR5, RZ ;  /* 0x00000005220c7c27 */ /* 0x000fe2000f8e00ff */
[----:B------:R-:W-:-:S03]  /*1940*/  IABS R40, R16 ;  /* 0x0000001000287213 */ /* 0x000fc60000000000 */
[----:B------:R-:W-:Y:S02]  /*1950*/  IMAD.MOV R13, RZ, RZ, -R12 ;  /* 0x000000ffff0d7224 */ /* 0x000fe400078e0a0c */
[----:B------:R-:W-:-:S04]  /*1960*/  IMAD.HI.U32 R36, R23, R35, RZ ;  /* 0x0000002317247227 */ /* 0x000fc800078e00ff */
[----:B------:R-:W-:Y:S01]  /*1970*/  IMAD R34, R13, UR11, R34 ;  /* 0x0000000b0d227c24 */ /* 0x000fe2000f8e0222 */
[----:B------:R-:W-:Y:S01]  /*1980*/  IABS R13, UR4 ;  /* 0x00000004000d7c13 */ /* 0x000fe20008000000 */
[----:B------:R-:W-:Y:S02]  /*1990*/  @!P0 IMAD.MOV R19, RZ, RZ, -R19 ;  /* 0x000000ffff138224 */ /* 0x000fe400078e0a13 */
[----:B------:R-:W-:Y:S01]  /*19a0*/  IMAD.HI.U32 R37, R28, UR5, RZ ;  /* 0x000000051c257c27 */ /* 0x000fe2000f8e00ff */
[----:B------:R-:W-:-:S03]  /*19b0*/  ISETP.LT.U32.AND P2, PT, R34, UR11, PT ;  /* 0x0000000b22007c0c */ /* 0x000fc6000bf41070 */
[----:B------:R-:W-:-:S10]  /*19c0*/  IMAD.MOV R13, RZ, RZ, -R13 ;  /* 0x000000ffff0d7224 */ /* 0x000fd400078e0a0d */
[----:B------:R-:W-:Y:S02]  /*19d0*/  @!P2 IADD3 R34, R34, -UR11, RZ ;  /* 0x8000000b2222ac10 */ /* 0x000fe4000fffe0ff */
[----:B------:R-:W-:Y:S02]  /*19e0*/  @!P2 IADD3 R12, R12, 0x1, RZ ;  /* 0x000000010c0ca810 */ /* 0x000fe40007ffe0ff */
[----:B------:R-:W-:Y:S01]  /*19f0*/  ISETP.GE.U32.AND P3, PT, R34, UR11, PT ;  /* 0x0000000b22007c0c */ /* 0x000fe2000bf66070 */
[----:B------:R-:W-:Y:S02]  /*1a00*/  IMAD.MOV R34, RZ, RZ, -R6 ;  /* 0x000000ffff227224 */ /* 0x000fe400078e0a06 */
[----:B------:R-:W-:Y:S02]  /*1a10*/  IMAD.MOV.U32 R6, RZ, RZ, R13 ;  /* 0x000000ffff067224 */ /* 0x000fe400078e000d */
[----:B------:R-:W-:-:S04]  /*1a20*/  IMAD.HI.U32 R13, R23, R40, RZ ;  /* 0x00000028170d7227 */ /* 0x000fc800078e00ff */
[-C--:B------:R-:W-:Y:S02]  /*1a30*/  IMAD R35, R36, R6.reuse, R35 ;  /* 0x0000000624237224 */ /* 0x080fe400078e0223 */
[----:B------:R-:W-:Y:S02]  /*1a40*/  IMAD R34, R34, c[0x0][0x190], R29 ;  /* 0x0000640022227a24 */ /* 0x000fe400078e021d */
[----:B------:R-:W-:Y:S01]  /*1a50*/  IMAD R29, R33, c[0x0][0x190], R38 ;  /* 0x00006400211d7a24 */ /* 0x000fe200078e0226 */
[----:B------:R-:W-:Y:S01]  /*1a60*/  ISETP.GT.U32.AND P5, PT, R22, R35, PT ;  /* 0x000000231600720c */ /* 0x000fe20003fa4070 */
[----:B------:R-:W-:Y:S01]  /*1a70*/  IMAD R33, R13, R6, R40 ;  /* 0x000000060d217224 */ /* 0x000fe200078e0228 */
[----:B------:R-:W-:Y:S01]  /*1a80*/  @P3 IADD3 R12, R12, 0x1, RZ ;  /* 0x000000010c0c3810 */ /* 0x000fe20007ffe0ff */
[----:B------:R-:W-:-:S03]  /*1a90*/  IMAD R17, R17, c[0x0][0x190], R34 ;  /* 0x0000640011117a24 */ /* 0x000fc600078e0222 */
[----:B------:R-:W-:-:S07]  /*1aa0*/  ISETP.GT.U32.AND P6, PT, R22, R33, PT ;  /* 0x000000211600720c */ /* 0x000fce0003fc4070 */
[----:B------:R-:W-:Y:S01]  /*1ab0*/  @!P5 IMAD.IADD R35, R35, 0x1, -R22 ;  /* 0x000000012323d824 */ /* 0x000fe200078e0a16 */
[----:B------:R-:W-:-:S04]  /*1ac0*/  @!P5 IADD3 R36, R36, 0x1, RZ ;  /* 0x000000012424d810 */ /* 0x000fc80007ffe0ff */
[----:B------:R-:W-:Y:S01]  /*1ad0*/  ISETP.GE.U32.AND P0, PT, R35, R22, PT ;  /* 0x000000162300720c */ /* 0x000fe20003f06070 */
[----:B------:R-:W-:Y:S01]  /*1ae0*/  @!P6 IMAD.IADD R33, R33, 0x1, -R22 ;  /* 0x000000012121e824 */ /* 0x000fe200078e0a16 */
[----:B------:R-:W-:Y:S01]  /*1af0*/  @!P6 IADD3 R13, R13, 0x1, RZ ;  /* 0x000000010d0de810 */ /* 0x000fe20007ffe0ff */
[----:B------:R-:W-:-:S03]  /*1b00*/  IMAD.MOV R35, RZ, RZ, -R37 ;  /* 0x000000ffff237224 */ /* 0x000fc600078e0a25 */
[----:B------:R-:W-:Y:S01]  /*1b10*/  ISETP.GE.U32.AND P5, PT, R33, R22, PT ;  /* 0x000000162100720c */ /* 0x000fe20003fa6070 */
[----:B------:R-:W-:Y:S01]  /*1b20*/  IMAD R34, R35, UR11, R28 ;  /* 0x0000000b23227c24 */ /* 0x000fe2000f8e021c */
[----:B------:R-:W-:Y:S02]  /*1b30*/  LOP3.LUT R33, R11, UR4, RZ, 0x3c, !PT ;  /* 0x000000040b217c12 */ /* 0x000fe4000f8e3cff */
[----:B------:R-:W-:-:S03]  /*1b40*/  IABS R28, R29 ;  /* 0x0000001d001c7213 */ /* 0x000fc60000000000 */
[----:B------:R-:W-:Y:S02]  /*1b50*/  @P0 IADD3 R36, R36, 0x1, RZ ;  /* 0x0000000124240810 */ /* 0x000fe40007ffe0ff */
[----:B------:R-:W-:Y:S02]  /*1b60*/  ISETP.GE.AND P0, PT, R33, RZ, PT ;  /* 0x000000ff2100720c */ /* 0x000fe40003f06270 */
[----:B------:R-:W-:Y:S02]  /*1b70*/  LOP3.LUT R33, R16, UR4, RZ, 0x3c, !PT ;  /* 0x0000000410217c12 */ /* 0x000fe4000f8e3cff */
[----:B------:R-:W-:Y:S02]  /*1b80*/  @P5 IADD3 R13, R13, 0x1, RZ ;  /* 0x000000010d0d5810 */ /* 0x000fe40007ffe0ff */
[----:B------:R-:W-:Y:S01]  /*1b90*/  ISETP.GE.AND P6, PT, R33, RZ, PT ;  /* 0x000000ff2100720c */ /* 0x000fe20003fc6270 */
[----:B------:R-:W-:-:S04]  /*1ba0*/  IMAD.HI.U32 R33, R23, R28, RZ ;  /* 0x0000001c17217227 */ /* 0x000fc800078e00ff */
[----:B------:R-:W-:Y:S02]  /*1bb0*/  IMAD R39, R33, R6, R28 ;  /* 0x0000000621277224 */ /* 0x000fe400078e021c */
[----:B------:R-:W-:Y:S01]  /*1bc0*/  @!P0 IMAD.MOV R36, RZ, RZ, -R36 ;  /* 0x000000ffff248224 */ /* 0x000fe200078e0a24 */
[----:B------:R-:W-:Y:S01]  /*1bd0*/  ISETP.LT.U32.AND P0, PT, R34, UR11, PT ;  /* 0x0000000b22007c0c */ /* 0x000fe2000bf01070 */
[----:B------:R-:W-:Y:S01]  /*1be0*/  IMAD.MOV R28, RZ, RZ, -R45 ;  /* 0x000000ffff1c7224 */ /* 0x000fe200078e0a2d */
[----:B------:R-:W-:-:S03]  /*1bf0*/  ISETP.GT.U32.AND P5, PT, R22, R39, PT ;  /* 0x000000271600720c */ /* 0x000fc60003fa4070 */
[----:B------:R-:W-:Y:S02]  /*1c00*/  IMAD R35, R28, UR11, R21 ;  /* 0x0000000b1c237c24 */ /* 0x000fe4000f8e0215 */
[----:B------:R-:W-:Y:S02]  /*1c10*/  IMAD.MOV.U32 R28, RZ, RZ, R13 ;  /* 0x000000ffff1c7224 */ /* 0x000fe400078e000d */
[----:B------:R-:W-:Y:S01]  /*1c20*/  IMAD.MOV.U32 R21, RZ, RZ, R12 ;  /* 0x000000ffff157224 */ /* 0x000fe200078e000c */
[----:B------:R-:W-:Y:S01]  /*1c30*/  ISETP.LT.U32.AND P2, PT, R35, UR11, PT ;  /* 0x0000000b23007c0c */ /* 0x000fe2000bf41070 */
[----:B------:R-:W-:Y:S01]  /*1c40*/  @!P6 IMAD.MOV R28, RZ, RZ, -R28 ;  /* 0x000000ffff1ce224 */ /* 0x000fe200078e0a1c */
[----:B------:R-:W-:Y:S01]  /*1c50*/  LOP3.LUT R12, R29, UR4, RZ, 0x3c, !PT ;  /* 0x000000041d0c7c12 */ /* 0x000fe2000f8e3cff */
[----:B------:R-:W-:Y:S01]  /*1c60*/  @!P1 IMAD.MOV R21, RZ, RZ, -R21 ;  /* 0x000000ffff159224 */ /* 0x000fe200078e0a15 */
[----:B------:R-:W-:Y:S01]  /*1c70*/  @!P0 IADD3 R34, R34, -UR11, RZ ;  /* 0x8000000b22228c10 */ /* 0x000fe2000fffe0ff */
[----:B------:R-:W-:Y:S01]  /*1c80*/  @!P5 IMAD.IADD R39, R39, 0x1, -R22 ;  /* 0x000000012727d824 */ /* 0x000fe200078e0a16 */
[----:B------:R-:W-:-:S02]  /*1c90*/  @!P5 IADD3 R33, R33, 0x1, RZ ;  /* 0x000000012121d810 */ /* 0x000fc40007ffe0ff */
[----:B------:R-:W-:Y:S02]  /*1ca0*/  ISETP.GE.U32.AND P6, PT, R34, UR11, PT ;  /* 0x0000000b22007c0c */ /* 0x000fe4000bfc6070 */
[----:B------:R-:W-:Y:S02]  /*1cb0*/  ISETP.GE.U32.AND P3, PT, R39, R22, PT ;  /* 0x000000162700720c */ /* 0x000fe40003f66070 */
[----:B------:R-:W-:Y:S02]  /*1cc0*/  IABS R34, R17 ;  /* 0x0000001100227213 */ /* 0x000fe40000000000 */
[----:B------:R-:W-:Y:S02]  /*1cd0*/  ISETP.GE.AND P5, PT, R12, RZ, PT ;  /* 0x000000ff0c00720c */ /* 0x000fe40003fa6270 */
[----:B------:R-:W-:Y:S01]  /*1ce0*/  LOP3.LUT R12, R25, c[0x0][0x19c], RZ, 0x3c, !PT ;  /* 0x00006700190c7a12 */ /* 0x000fe200078e3cff */
[----:B------:R-:W-:Y:S01]  /*1cf0*/  IMAD.HI.U32 R13, R23, R34, RZ ;  /* 0x00000022170d7227 */ /* 0x000fe200078e00ff */
[----:B------:R-:W-:-:S02]  /*1d00*/  @!P2 IADD3 R35, R35, -UR11, RZ ;  /* 0x8000000b2323ac10 */ /* 0x000fc4000fffe0ff */
[----:B------:R-:W-:Y:S02]  /*1d10*/  @!P0 IADD3 R37, R37, 0x1, RZ ;  /* 0x0000000125258810 */ /* 0x000fe40007ffe0ff */
[----:B------:R-:W-:Y:S01]  /*1d20*/  ISETP.GE.U32.AND P1, PT, R35, UR11, PT ;  /* 0x0000000b23007c0c */ /* 0x000fe2000bf26070 */
[----:B------:R-:W-:Y:S01]  /*1d30*/  IMAD R35, R13, R6, R34 ;  /* 0x000000060d237224 */ /* 0x000fe200078e0222 */
[----:B------:R-:W-:Y:S02]  /*1d40*/  @P3 IADD3 R33, R33, 0x1, RZ ;  /* 0x0000000121213810 */ /* 0x000fe40007ffe0ff */
[----:B------:R-:W-:Y:S01]  /*1d50*/  ISETP.GE.AND P3, PT, R12, RZ, PT ;  /* 0x000000ff0c00720c */ /* 0x000fe20003f66270 */
[----:B------:R-:W-:Y:S01]  /*1d60*/  IMAD.MOV R12, RZ, RZ, -R18 ;  /* 0x000000ffff0c7224 */ /* 0x000fe200078e0a12 */
[----:B------:R-:W-:Y:S01]  /*1d70*/  @P6 IADD3 R37, R37, 0x1, RZ ;  /* 0x0000000125256810 */ /* 0x000fe20007ffe0ff */
[----:B------:R-:W-:Y:S01]  /*1d80*/  IMAD.MOV.U32 R18, RZ, RZ, R33 ;  /* 0x000000ffff127224 */ /* 0x000fe200078e0021 */
[----:B------:R-:W-:Y:S01]  /*1d90*/  @!P2 IADD3 R45, R45, 0x1, RZ ;  /* 0x000000012d2da810 */ /* 0x000fe20007ffe0ff */
[----:B------:R-:W-:-:S02]  /*1da0*/  IMAD R33, R12, c[0x0][0x190], R25 ;  /* 0x000064000c217a24 */ /* 0x000fc400078e0219 */
[----:B------:R-:W-:Y:S01]  /*1db0*/  @!P5 IMAD.MOV R18, RZ, RZ, -R18 ;  /* 0x000000ffff12d224 */ /* 0x000fe200078e0a12 */
[----:B------:R-:W-:Y:S01]  /*1dc0*/  ISETP.GT.U32.AND P5, PT, R22, R35, PT ;  /* 0x000000231600720c */ /* 0x000fe20003fa4070 */
[----:B------:R-:W-:Y:S01]  /*1dd0*/  IMAD R8, R8, c[0x0][0x190], R33 ;  /* 0x0000640008087a24 */ /* 0x000fe200078e0221 */
[----:B------:R-:W-:Y:S01]  /*1de0*/  @P1 IADD3 R45, R45, 0x1, RZ ;  /* 0x000000012d2d1810 */ /* 0x000fe20007ffe0ff */
[----:B------:R-:W-:-:S04]  /*1df0*/  IMAD.HI.U32 R25, R20, UR5, RZ ;  /* 0x0000000514197c27 */ /* 0x000fc8000f8e00ff */
[----:B------:R-:W-:Y:S02]  /*1e00*/  IMAD.MOV R33, RZ, RZ, -R24 ;  /* 0x000000ffff217224 */ /* 0x000fe400078e0a18 */
[----:B------:R-:W-:Y:S02]  /*1e10*/  IMAD.MOV R39, RZ, RZ, -R25 ;  /* 0x000000ffff277224 */ /* 0x000fe400078e0a19 */
[----:B------:R-:W-:Y:S02]  /*1e20*/  IMAD R33, R33, c[0x0][0x190], R4 ;  /* 0x0000640021217a24 */ /* 0x000fe400078e0204 */
[----:B------:R-:W-:Y:S01]  /*1e30*/  @!P5 IMAD.IADD R35, R35, 0x1, -R22 ;  /* 0x000000012323d824 */ /* 0x000fe200078e0a16 */
[----:B------:R-:W-:Y:S01]  /*1e40*/  @!P5 IADD3 R13, R13, 0x1, RZ ;  /* 0x000000010d0dd810 */ /* 0x000fe20007ffe0ff */
[----:B------:R-:W-:Y:S01]  /*1e50*/  IMAD R24, R39, UR11, R20 ;  /* 0x0000000b27187c24 */ /* 0x000fe2000f8e0214 */
[----:B------:R-:W-:Y:S01]  /*1e60*/  IABS R20, R8 ;  /* 0x0000000800147213 */ /* 0x000fe20000000000 */
[----:B------:R-:W-:Y:S01]  /*1e70*/  IMAD R32, R32, c[0x0][0x190], R33 ;  /* 0x0000640020207a24 */ /* 0x000fe200078e0221 */
[----:B------:R-:W-:Y:S01]  /*1e80*/  ISETP.GE.U32.AND P0, PT, R35, R22, PT ;  /* 0x000000162300720c */ /* 0x000fe20003f06070 */
[----:B------:R-:W-:Y:S01]  /*1e90*/  IMAD.HI.U32 R12, R0, UR5, RZ ;  /* 0x00000005000c7c27 */ /* 0x000fe2000f8e00ff */
[----:B------:R-:W-:-:S02]  /*1ea0*/  LOP3.LUT R33, R17, UR4, RZ, 0x3c, !PT ;  /* 0x0000000411217c12 */ /* 0x000fc4000f8e3cff */
[----:B------:R-:W-:Y:S01]  /*1eb0*/  ISETP.LT.U32.AND P6, PT, R24, UR11, PT ;  /* 0x0000000b18007c0c */ /* 0x000fe2000bfc1070 */
[----:B------:R-:W-:Y:S01]  /*1ec0*/  IMAD.MOV R39, RZ, RZ, -R12 ;  /* 0x000000ffff277224 */ /* 0x000fe200078e0a0c */
[----:B------:R-:W-:Y:S01]  /*1ed0*/  ISETP.GE.AND P5, PT, R33, RZ, PT ;  /* 0x000000ff2100720c */ /* 0x000fe20003fa6270 */
[----:B------:R-:W-:-:S04]  /*1ee0*/  IMAD.HI.U32 R33, R23, R20, RZ ;  /* 0x0000001417217227 */ /* 0x000fc800078e00ff */
[----:B------:R-:W-:Y:S02]  /*1ef0*/  IMAD R35, R33, R6, R20 ;  /* 0x0000000621237224 */ /* 0x000fe400078e0214 */
[----:B------:R-:W-:Y:S01]  /*1f00*/  @P0 IADD3 R13, R13, 0x1, RZ ;  /* 0x000000010d0d0810 */ /* 0x000fe20007ffe0ff */
[----:B------:R-:W-:Y:S01]  /*1f10*/  IMAD R34, R39, UR11, R0 ;  /* 0x0000000b27227c24 */ /* 0x000fe2000f8e0200 */
[----:B------:R-:W-:Y:S01]  /*1f20*/  LOP3.LUT R39, RZ, UR4, RZ, 0x33, !PT ;  /* 0x00000004ff277c12 */ /* 0x000fe2000f8e33ff */
[----:B------:R-:W-:Y:S01]  /*1f30*/  @!P4 IMAD.MOV R37, RZ, RZ, -R37 ;  /* 0x000000ffff25c224 */ /* 0x000fe200078e0a25 */
[----:B------:R-:W-:Y:S01]  /*1f40*/  ISETP.GT.U32.AND P0, PT, R22, R35, PT ;  /* 0x000000231600720c */ /* 0x000fe20003f04070 */
[----:B------:R-:W-:Y:S01]  /*1f50*/  IMAD.MOV.U32 R20, RZ, RZ, R13 ;  /* 0x000000ffff147224 */ /* 0x000fe200078e000d */
[----:B------:R-:W-:Y:S01]  /*1f60*/  IABS R13, R32 ;  /* 0x00000020000d7213 */ /* 0x000fe20000000000 */
[----:B------:R-:W-:Y:S01]  /*1f70*/  @!P3 IMAD.MOV R45, RZ, RZ, -R45 ;  /* 0x000000ffff2db224 */ /* 0x000fe200078e0a2d */
[----:B------:R-:W-:Y:S01]  /*1f80*/  @!P6 IADD3 R24, R24, -UR11, RZ ;  /* 0x8000000b1818ec10 */ /* 0x000fe2000fffe0ff */
[----:B------:R-:W-:Y:S01]  /*1f90*/  @!P5 IMAD.MOV R20, RZ, RZ, -R20 ;  /* 0x000000ffff14d224 */ /* 0x000fe200078e0a14 */
[----:B------:R-:W-:Y:S01]  /*1fa0*/  ISETP.LT.U32.AND P5, PT, R34, UR11, PT ;  /* 0x0000000b22007c0c */ /* 0x000fe2000bfa1070 */
[----:B------:R-:W-:Y:S01]  /*1fb0*/  IMAD.HI.U32 R0, R23, R13, RZ ;  /* 0x0000000d17007227 */ /* 0x000fe200078e00ff */
[----:B------:R-:W-:-:S02]  /*1fc0*/  ISETP.GE.U32.AND P4, PT, R24, UR11, PT ;  /* 0x0000000b18007c0c */ /* 0x000fc4000bf86070 */
[----:B------:R-:W-:Y:S01]  /*1fd0*/  @!P6 IADD3 R25, R25, 0x1, RZ ;  /* 0x000000011919e810 */ /* 0x000fe20007ffe0ff */
[----:B------:R-:W-:Y:S02]  /*1fe0*/  IMAD.HI.U32 R24, R27, UR5, RZ ;  /* 0x000000051b187c27 */ /* 0x000fe4000f8e00ff */
[----:B------:R-:W-:Y:S02]  /*1ff0*/  @!P0 IADD3 R33, R33, 0x1, RZ ;  /* 0x0000000121218810 */ /* 0x000fe40007ffe0ff */
[----:B------:R-:W-:-:S04]  /*2000*/  @!P0 IMAD.IADD R35, R35, 0x1, -R22 ;  /* 0x0000000123238824 */ /* 0x000fc800078e0a16 */
[----:B------:R-:W-:Y:S02]  /*2010*/  @!P5 IADD3 R34, R34, -UR11, RZ ;  /* 0x8000000b2222dc10 */ /* 0x000fe4000fffe0ff */
[----:B------:R-:W-:Y:S01]  /*2020*/  ISETP.GE.U32.AND P2, PT, R35, R22, PT ;  /* 0x000000162300720c */ /* 0x000fe20003f46070 */
[----:B------:R-:W-:Y:S01]  /*2030*/  IMAD R35, R0, R6, R13 ;  /* 0x0000000600237224 */ /* 0x000fe200078e020d */
[----:B------:R-:W-:Y:S02]  /*2040*/  LOP3.LUT R13, R8, UR4, RZ, 0x3c, !PT ;  /* 0x00000004080d7c12 */ /* 0x000fe4000f8e3cff */
[----:B------:R-:W-:Y:S01]  /*2050*/  ISETP.GE.U32.AND P1, PT, R34, UR11, PT ;  /* 0x0000000b22007c0c */ /* 0x000fe2000bf26070 */
[----:B------:R-:W-:Y:S01]  /*2060*/  IMAD.MOV R34, RZ, RZ, -R24 ;  /* 0x000000ffff227224 */ /* 0x000fe200078e0a18 */
[----:B------:R-:W-:Y:S02]  /*2070*/  ISETP.GT.U32.AND P0, PT, R22, R35, PT ;  /* 0x000000231600720c */ /* 0x000fe40003f04070 */
[----:B------:R-:W-:-:S02]  /*2080*/  @!P5 IADD3 R12, R12, 0x1, RZ ;  /* 0x000000010c0cd810 */ /* 0x000fc40007ffe0ff */
[----:B------:R-:W-:Y:S02]  /*2090*/  @P4 IADD3 R25, R25, 0x1, RZ ;  /* 0x0000000119194810 */ /* 0x000fe40007ffe0ff */
[----:B------:R-:W-:Y:S02]  /*20a0*/  ISETP.NE.AND P4, PT, RZ, UR4, PT ;  /* 0x00000004ff007c0c */ /* 0x000fe4000bf85270 */
[----:B------:R-:W-:Y:S02]  /*20b0*/  @P2 IADD3 R33, R33, 0x1, RZ ;  /* 0x0000000121212810 */ /* 0x000fe40007ffe0ff */
[----:B------:R-:W-:Y:S01]  /*20c0*/  ISETP.GE.AND P2, PT, R13, RZ, PT ;  /* 0x000000ff0d00720c */ /* 0x000fe20003f46270 */
[----:B------:R-:W-:Y:S01]  /*20d0*/  IMAD R13, R34, UR11, R27 ;  /* 0x0000000b220d7c24 */ /* 0x000fe2000f8e021b */
[----:B------:R-:W-:Y:S01]  /*20e0*/  @P1 IADD3 R12, R12, 0x1, RZ ;  /* 0x000000010c0c1810 */ /* 0x000fe20007ffe0ff */
[----:B------:R-:W-:Y:S01]  /*20f0*/  IMAD.MOV.U32 R27, RZ, RZ, R33 ;  /* 0x000000ffff1b7224 */ /* 0x000fe200078e0021 */
[----:B------:R-:W-:Y:S01]  /*2100*/  LOP3.LUT R33, R4, c[0x0][0x19c], RZ, 0x3c, !PT ;  /* 0x0000670004217a12 */ /* 0x000fe200078e3cff */
[----:B------:R-:W-:Y:S01]  /*2110*/  IMAD.MOV R34, RZ, RZ, -R31 ;  /* 0x000000ffff227224 */ /* 0x000fe200078e0a1f */
[----:B------:R-:W-:Y:S01]  /*2120*/  @!P0 IADD3 R0, R0, 0x1, RZ ;  /* 0x0000000100008810 */ /* 0x000fe20007ffe0ff */
[----:B------:R-:W-:Y:S01]  /*2130*/  IMAD.MOV R31, RZ, RZ, -R26 ;  /* 0x000000ffff1f7224 */ /* 0x000fe200078e0a1a */
[----:B------:R-:W-:Y:S01]  /*2140*/  ISETP.GE.AND P6, PT, R33, RZ, PT ;  /* 0x000000ff2100720c */ /* 0x000fe20003fc6270 */
[----:B------:R-:W-:Y:S01]  /*2150*/  @!P0 IMAD.IADD R35, R35, 0x1, -R22 ;  /* 0x0000000123238824 */ /* 0x000fe200078e0a16 */
[----:B------:R-:W-:Y:S01]  /*2160*/  LOP3.LUT R33, R3, c[0x0][0x19c], RZ, 0x3c, !PT ;  /* 0x0000670003217a12 */ /* 0x000fe200078e3cff */
[----:B------:R-:W-:-:S02]  /*2170*/  IMAD R3, R34, c[0x0][0x190], R3 ;  /* 0x0000640022037a24 */ /* 0x000fc400078e0203 */
[----:B------:R-:W-:Y:S01]  /*2180*/  @!P2 IMAD.MOV R27, RZ, RZ, -R27 ;  /* 0x000000ffff1ba224 */ /* 0x000fe200078e0a1b */
[----:B------:R-:W-:Y:S01]  /*2190*/  ISETP.GE.AND P0, PT, R33, RZ, PT ;  /* 0x000000ff2100720c */ /* 0x000fe20003f06270 */
[----:B------:R-:W-:Y:S01]  /*21a0*/  IMAD R44, R44, c[0x0][0x190], R3 ;  /* 0x000064002c2c7a24 */ /* 0x000fe200078e0203 */
[----:B------:R-:W-:Y:S01]  /*21b0*/  ISETP.LT.U32.AND P2, PT, R13, UR11, PT ;  /* 0x0000000b0d007c0c */ /* 0x000fe2000bf41070 */
[----:B------:R-:W-:Y:S01]  /*21c0*/  IMAD.HI R3, R2, 0x2e8ba2e9, RZ ;  /* 0x2e8ba2e902037827 */ /* 0x000fe200078e02ff */
[----:B------:R-:W-:Y:S02]  /*21d0*/  LOP3.LUT R33, R30, c[0x0][0x19c], RZ, 0x3c, !PT ;  /* 0x000067001e217a12 */ /* 0x000fe400078e3cff */
[----:B------:R-:W-:Y:S01]  /*21e0*/  ISETP.GE.U32.AND P3, PT, R35, R22, PT ;  /* 0x000000162300720c */ /* 0x000fe20003f66070 */
[----:B------:R-:W-:Y:S01]  /*21f0*/  IMAD R30, R31, c[0x0][0x190], R30 ;  /* 0x000064001f1e7a24 */ /* 0x000fe200078e021e */
[----:B------:R-:W-:Y:S01]  /*2200*/  IABS R34, R44 ;  /* 0x0000002c00227213 */ /* 0x000fe20000000000 */
[----:B------:R-:W-:Y:S01]  /*2210*/  IMAD.MOV.U32 R35, RZ, RZ, R12 ;  /* 0x000000ffff237224 */ /* 0x000fe200078e000c */
[----:B------:R-:W-:Y:S01]  /*2220*/  ISETP.GE.AND P5, PT, R33, RZ, PT ;  /* 0x000000ff2100720c */ /* 0x000fe20003fa6270 */
[----:B------:R-:W-:Y:S01]  /*2230*/  IMAD R41, R41, c[0x0][0x190], R30 ;  /* 0x0000640029297a24 */ /* 0x000fe200078e021e */
[----:B------:R-:W-:Y:S01]  /*2240*/  SHF.R.U32.HI R26, RZ, 0x1f, R3 ;  /* 0x0000001fff1a7819 */ /* 0x000fe20000011603 */
[----:B------:R-:W-:Y:S01]  /*2250*/  IMAD.HI.U32 R31, R23, R34, RZ ;  /* 0x00000022171f7227 */ /* 0x000fe200078e00ff */
[----:B------:R-:W-:-:S02]  /*2260*/  LOP3.LUT R30, RZ, c[0x0][0x19c], RZ, 0x33, !PT ;  /* 0x00006700ff1e7a12 */ /* 0x000fc400078e33ff */
[----:B------:R-:W-:Y:S01]  /*2270*/  IABS R12, R41 ;  /* 0x00000029000c7213 */ /* 0x000fe20000000000 */
[----:B------:R-:W-:Y:S01]  /*2280*/  IMAD R34, R31, R6, R34 ;  /* 0x000000061f227224 */ /* 0x000fe200078e0222 */
[----:B------:R-:W-:Y:S01]  /*2290*/  @!P2 IADD3 R13, R13, -UR11, RZ ;  /* 0x8000000b0d0dac10 */ /* 0x000fe2000fffe0ff */
[----:B------:R-:W-:Y:S01]  /*22a0*/  @!P6 IMAD.MOV R35, RZ, RZ, -R35 ;  /* 0x000000ffff23e224 */ /* 0x000fe200078e0a23 */
[----:B------:R-:W-:Y:S01]  /*22b0*/  @P3 IADD3 R0, R0, 0x1, RZ ;  /* 0x0000000100003810 */ /* 0x000fe20007ffe0ff */
[----:B------:R-:W-:Y:S01]  /*22c0*/  IMAD.HI.U32 R23, R23, R12, RZ ;  /* 0x0000000c17177227 */ /* 0x000fe200078e00ff */
[----:B------:R-:W-:Y:S02]  /*22d0*/  ISETP.GE.U32.AND P1, PT, R13, UR11, PT ;  /* 0x0000000b0d007c0c */ /* 0x000fe4000bf26070 */
[----:B------:R-:W-:Y:S01]  /*22e0*/  LOP3.LUT R13, R32, UR4, RZ, 0x3c, !PT ;  /* 0x00000004200d7c12 */ /* 0x000fe2000f8e3cff */
[----:B------:R-:W-:Y:S01]  /*22f0*/  IMAD R33, R23, R6, R12 ;  /* 0x0000000617217224 */ /* 0x000fe200078e020c */
[----:B------:R-:W-:Y:S01]  /*2300*/  ISETP.NE.AND P3, PT, RZ, c[0x0][0x19c], PT ;  /* 0x00006700ff007a0c */ /* 0x000fe20003f65270 */
[----:B------:R-:W-:Y:S01]  /*2310*/  @!P0 IMAD.MOV R25, RZ, RZ, -R25 ;  /* 0x000000ffff198224 */ /* 0x000fe200078e0a19 */
[----:B------:R-:W-:Y:S01]  /*2320*/  ISETP.GE.AND P6, PT, R13, RZ, PT ;  /* 0x000000ff0d00720c */ /* 0x000fe20003fc6270 */
[----:B------:R-:W-:Y:S01]  /*2330*/  IMAD.MOV.U32 R6, RZ, RZ, RZ ;  /* 0x000000ffff067224 */ /* 0x000fe200078e00ff */
[----:B------:R-:W-:-:S02]  /*2340*/  @!P2 IADD3 R24, R24, 0x1, RZ ;  /* 0x000000011818a810 */ /* 0x000fc40007ffe0ff */
[C---:B------:R-:W-:Y:S02]  /*2350*/  ISETP.GT.U32.AND P0, PT, R22.reuse, R34, PT ;  /* 0x000000221600720c */ /* 0x040fe40003f04070 */
[----:B------:R-:W-:Y:S02]  /*2360*/  ISETP.GT.U32.AND P2, PT, R22, R33, PT ;  /* 0x000000211600720c */ /* 0x000fe40003f44070 */
[----:B------:R-:W-:Y:S02]  /*2370*/  LEA.HI.SX32 R3, R3, R26, 0x1e ;  /* 0x0000001a03037211 */ /* 0x000fe400078ff2ff */
[----:B------:R-:W-:-:S03]  /*2380*/  SEL R35, R30, R35, !P3 ;  /* 0x000000231e237207 */ /* 0x000fc60005800000 */
[----:B------:R-:W-:Y:S02]  /*2390*/  IMAD R38, R3, -0x16, R2 ;  /* 0xffffffea03267824 */ /* 0x000fe400078e0202 */
[----:B------:R-:W-:Y:S01]  /*23a0*/  IMAD.HI R3, R35, 0x66666667, RZ ;  /* 0x6666666723037827 */ /* 0x000fe200078e02ff */
[----:B------:R-:W-:-:S03]  /*23b0*/  @P1 IADD3 R24, R24, 0x1, RZ ;  /* 0x0000000118181810 */ /* 0x000fc60007ffe0ff */
[----:B------:R-:W-:Y:S01]  /*23c0*/  @!P6 IMAD.MOV R0, RZ, RZ, -R0 ;  /* 0x000000ffff00e224 */ /* 0x000fe200078e0a00 */
[----:B------:R-:W-:Y:S01]  /*23d0*/  SHF.R.U32.HI R2, RZ, 0x1f, R3 ;  /* 0x0000001fff027819 */ /* 0x000fe20000011603 */
[--C-:B------:R-:W-:Y:S01]  /*23e0*/  @!P0 IMAD.IADD R34, R34, 0x1, -R22.reuse ;  /* 0x0000000122228824 */ /* 0x100fe200078e0a16 */
[----:B------:R-:W-:Y:S01]  /*23f0*/  ISETP.GE.AND P6, PT, R4, c[0x0][0x1a0], PT ;  /* 0x0000680004007a0c */ /* 0x000fe20003fc6270 */
[----:B------:R-:W-:Y:S01]  /*2400*/  @!P2 IMAD.IADD R33, R33, 0x1, -R22 ;  /* 0x000000012121a824 */ /* 0x000fe200078e0a16 */
[----:B------:R-:W-:Y:S01]  /*2410*/  SEL R13, R39, R0, !P4 ;  /* 0x00000000270d7207 */ /* 0x000fe20006000000 */
[----:B------:R-:W-:Y:S01]  /*2420*/  @!P5 IMAD.MOV R24, RZ, RZ, -R24 ;  /* 0x000000ffff18d224 */ /* 0x000fe200078e0a18 */
[----:B------:R-:W-:Y:S01]  /*2430*/  LEA.HI.SX32 R3, R3, R2, 0x1c ;  /* 0x0000000203037211 */ /* 0x000fe200078fe2ff */
[----:B------:R-:W-:Y:S01]  /*2440*/  IMAD.MOV.U32 R0, RZ, RZ, 0x4 ;  /* 0x00000004ff007424 */ /* 0x000fe200078e00ff */
[-C--:B------:R-:W-:Y:S01]  /*2450*/  ISETP.GE.U32.AND P1, PT, R34, R22.reuse, PT ;  /* 0x000000162200720c */ /* 0x080fe20003f26070 */
[----:B------:R-:W-:Y:S01]  /*2460*/  IMAD.IADD R38, R38, 0x1, R13 ;  /* 0x0000000126267824 */ /* 0x000fe200078e020d */
[----:B------:R-:W-:Y:S01]  /*2470*/  ISETP.GE.U32.AND P5, PT, R33, R22, PT ;  /* 0x000000162100720c */ /* 0x000fe20003fa6070 */
[----:B------:R-:W-:Y:S01]  /*2480*/  IMAD.HI R22, R10, 0x2e8ba2e9, RZ ;  /* 0x2e8ba2e90a167827 */ /* 0x000fe200078e02ff */
[----:B------:R-:W-:-:S03]  /*2490*/  SEL R34, R30, R15, !P3 ;  /* 0x0000000f1e227207 */ /* 0x000fc60005800000 */
[CC--:B------:R-:W-:Y:S01]  /*24a0*/  IMAD.WIDE R12, R3.reuse, R0.reuse, c[0x0][0x168] ;  /* 0x00005a00030c7625 */ /* 0x0c0fe200078e0200 */
[----:B------:R-:W-:Y:S01]  /*24b0*/  SHF.R.U32.HI R33, RZ, 0x1f, R22 ;  /* 0x0000001fff217819 */ /* 0x000fe20000011616 */
[----:B------:R-:W-:Y:S02]  /*24c0*/  UIMAD UR5, UR4, 0x500, URZ ;  /* 0x00000500040578a4 */ /* 0x000fe4000f8e023f */
[----:B------:R-:W-:Y:S01]  /*24d0*/  IMAD.MOV.U32 R26, RZ, RZ, RZ ;  /* 0x000000ffff1a7224 */ /* 0x000fe200078e00ff */
[----:B------:R0:W2:Y:S01]  /*24e0*/  @!P6 LDG.E.EL R6, [R12.64] ;  /* 0x000000060c06e981 */ /* 0x0000a2000c2e1900 */
[----:B------:R-:W-:Y:S01]  /*24f0*/  LEA.HI.SX32 R33, R22, R33, 0x1e ;  /* 0x0000002116217211 */ /* 0x000fe200078ff2ff */
[----:B------:R-:W-:-:S04]  /*2500*/  IMAD.WIDE R2, R3, R0, c[0x0][0x170] ;  /* 0x00005c0003027625 */ /* 0x000fc800078e0200 */
[----:B------:R-:W-:Y:S01]  /*2510*/  IMAD.HI R15, R34, 0x66666667, RZ ;  /* 0x66666667220f7827 */ /* 0x000fe200078e02ff */
[----:B------:R1:W3:Y:S03]  /*2520*/  @!P6 LDG.E.EL R26, [R2.64] ;  /* 0x00000006021ae981 */ /* 0x0002e6000c2e1900 */
[----:B0-----:R-:W-:Y:S02]  /*2530*/  IMAD R13, R35, UR4, R32 ;  /* 0x00000004230d7c24 */ /* 0x001fe4000f8e0220 */
[----:B------:R-:W-:-:S04]  /*2540*/  IMAD.HI R40, R5, 0x2e8ba2e9, RZ ;  /* 0x2e8ba2e905287827 */ /* 0x000fc800078e02ff */
[----:B------:R-:W-:Y:S01]  /*2550*/  IMAD R12, R38, UR5, R13 ;  /* 0x00000005260c7c24 */ /* 0x000fe2000f8e020d */
[----:B-1----:R-:W-:Y:S01]  /*2560*/  PRMT R2, RZ, 0x7610, R2 ;  /* 0x00007610ff027816 */ /* 0x002fe20000000002 */
[----:B------:R-:W-:Y:S01]  /*2570*/  IMAD R38, R33, -0x16, R10 ;  /* 0xffffffea21267824 */ /* 0x000fe200078e020a */
[----:B------:R-:W-:Y:S01]  /*2580*/  SHF.R.U32.HI R10, RZ, 0x1f, R15 ;  /* 0x0000001fff0a7819 */ /* 0x000fe2000001160f */
[----:B------:R-:W-:-:S03]  /*2590*/  IMAD.MOV.U32 R3, RZ, RZ, 0x2 ;  /* 0x00000002ff037424 */ /* 0x000fc600078e00ff */
[----:B------:R-:W-:Y:S01]  /*25a0*/  LEA.HI.SX32 R33, R15, R10, 0x1c ;  /* 0x0000000a0f217211 */ /* 0x000fe200078fe2ff */
[----:B------:R-:W-:Y:S01]  /*25b0*/  IMAD.WIDE R12, R12, R3, c[0x0][0x160] ;  /* 0x000058000c0c7625 */ /* 0x000fe200078e0203 */
[----:B------:R-:W-:Y:S02]  /*25c0*/  SHF.R.U32.HI R15, RZ, 0x1f, R40 ;  /* 0x0000001fff0f7819 */ /* 0x000fe40000011628 */
[----:B------:R-:W-:Y:S02]  /*25d0*/  SEL R22, R30, R19, !P3 ;  /* 0x000000131e167207 */ /* 0x000fe40005800000 */
[----:B------:R-:W-:Y:S01]  /*25e0*/  LEA.HI.SX32 R40, R40, R15, 0x1e ;  /* 0x0000000f28287211 */ /* 0x000fe200078ff2ff */
[----:B------:R0:W4:Y:S01]  /*25f0*/  @!P6 LDG.E.EL.U16 R2, [R12.64] ;  /* 0x000000060c02e981 */ /* 0x000122000c2e1500 */
[----:B------:R-:W-:Y:S02]  /*2600*/  IMAD.MOV.U32 R15, RZ, RZ, RZ ;  /* 0x000000ffff0f7224 */ /* 0x000fe400078e00ff */
[----:B------:R-:W-:-:S04]  /*2610*/  IMAD.HI R19, R22, 0x66666667, RZ ;  /* 0x6666666716137827 */ /* 0x000fc800078e02ff */
[----:B------:R-:W-:Y:S02]  /*2620*/  IMAD.MOV.U32 R10, RZ, RZ, RZ ;  /* 0x000000ffff0a7224 */ /* 0x000fe400078e00ff */
[----:B0-----:R-:W-:-:S04]  /*2630*/  IMAD.WIDE R12, R33, R0, c[0x0][0x168] ;  /* 0x00005a00210c7625 */ /* 0x001fc800078e0200 */
[----:B------:R-:W-:Y:S01]  /*2640*/  IMAD.WIDE R32, R33, R0, c[0x0][0x170] ;  /* 0x00005c0021207625 */ /* 0x000fe200078e0200 */
[----:B------:R0:W5:Y:S04]  /*2650*/  @!P6 LDG.E.EL R15, [R12.64] ;  /* 0x000000060c0fe981 */ /* 0x000168000c2e1900 */
[----:B------:R1:W2:Y:S01]  /*2660*/  @!P6 LDG.E.EL R10, [R32.64] ;  /* 0x00000006200ae981 */ /* 0x0002a2000c2e1900 */
[----:B------:R-:W-:Y:S02]  /*2670*/  IMAD R11, R34, UR4, R11 ;  /* 0x00000004220b7c24 */ /* 0x000fe4000f8e020b */
[----:B------:R-:W-:Y:S01]  /*2680*/  IMAD R40, R40, -0x16, R5 ;  /* 0xffffffea28287824 */ /* 0x000fe200078e0205 */
[----:B0-----:R-:W-:-:S04]  /*2690*/  SHF.R.U32.HI R12, RZ, 0x1f, R19 ;  /* 0x0000001fff0c7819 */ /* 0x001fc80000011613 */
[----:B-1----:R-:W-:Y:S02]  /*26a0*/  LEA.HI.SX32 R33, R19, R12, 0x1c ;  /* 0x0000000c13217211 */ /* 0x002fe400078fe2ff */
[----:B------:R-:W-:-:S03]  /*26b0*/  SEL R19, R39, R36, !P4 ;  /* 0x0000002427137207 */ /* 0x000fc60006000000 */
[----:B------:R-:W-:-:S04]  /*26c0*/  IMAD.WIDE R12, R33, R0, c[0x0][0x168] ;  /* 0x00005a00210c7625 */ /* 0x000fc800078e0200 */
[----:B------:R-:W-:Y:S02]  /*26d0*/  IMAD.IADD R38, R38, 0x1, R19 ;  /* 0x0000000126267824 */ /* 0x000fe400078e0213 */
[----:B------:R-:W-:Y:S02]  /*26e0*/  IMAD.MOV.U32 R19, RZ, RZ, RZ ;  /* 0x000000ffff137224 */ /* 0x000fe400078e00ff */
[----:B------:R-:W-:-:S04]  /*26f0*/  IMAD R32, R38, UR5, R11 ;  /* 0x0000000526207c24 */ /* 0x000fc8000f8e020b */
[----:B------:R0:W2:Y:S01]  /*2700*/  @!P6 LDG.E.EL R19, [R12.64] ;  /* 0x000000060c13e981 */ /* 0x0000a2000c2e1900 */
[----:B------:R-:W-:Y:S01]  /*2710*/  SEL R38, R30, R21, !P3 ;  /* 0x000000151e267207 */ /* 0x000fe20005800000 */
[----:B------:R-:W-:Y:S01]  /*2720*/  IMAD R16, R22, UR4, R16 ;  /* 0x0000000416107c24 */ /* 0x000fe2000f8e0210 */
[----:B------:R-:W-:Y:S01]  /*2730*/  PRMT R11, RZ, 0x7610, R11 ;  /* 0x00007610ff0b7816 */ /* 0x000fe2000000000b */
[----:B------:R-:W-:Y:S02]  /*2740*/  IMAD.MOV.U32 R5, RZ, RZ, RZ ;  /* 0x000000ffff057224 */ /* 0x000fe400078e00ff */
[----:B0-----:R-:W-:Y:S01]  /*2750*/  IMAD.WIDE R12, R33, R0, c[0x0][0x170] ;  /* 0x00005c00210c7625 */ /* 0x001fe200078e0200 */
[----:B------:R-:W-:-:S03]  /*2760*/  SEL R33, R39, R28, !P4 ;  /* 0x0000001c27217207 */ /* 0x000fc60006000000 */
[----:B------:R-:W-:Y:S01]  /*2770*/  IMAD.HI R21, R38, 0x66666667, RZ ;  /* 0x6666666726157827 */ /* 0x000fe200078e02ff */
[----:B------:R0:W2:Y:S03]  /*2780*/  @!P6 LDG.E.EL R5, [R12.64] ;  /* 0x000000060c05e981 */ /* 0x0000a6000c2e1900 */
[----:B------:R-:W-:Y:S02]  /*2790*/  IMAD.IADD R40, R40, 0x1, R33 ;  /* 0x0000000128287824 */ /* 0x000fe400078e0221 */
[----:B------:R-:W-:-:S04]  /*27a0*/  IMAD.WIDE R32, R32, R3, c[0x0][0x160] ;  /* 0x0000580020207625 */ /* 0x000fc800078e0203 */
[----:B------:R-:W-:Y:S01]  /*27b0*/  IMAD.HI R28, R9, 0x2e8ba2e9, RZ ;  /* 0x2e8ba2e9091c7827 */ /* 0x000fe200078e02ff */
[----:B------:R1:W2:Y:S03]  /*27c0*/  @!P6 LDG.E.EL.U16 R11, [R32.64] ;  /* 0x00000006200be981 */ /* 0x0002a6000c2e1500 */
[--C-:B------:R-:W-:Y:S01]  /*27d0*/  IMAD R40, R40, UR5, R16.reuse ;  /* 0x0000000528287c24 */ /* 0x100fe2000f8e0210 */
[----:B------:R-:W-:Y:S02]  /*27e0*/  PRMT R16, RZ, 0x7610, R16 ;  /* 0x00007610ff107816 */ /* 0x000fe40000000010 */
[----:B------:R-:W-:Y:S01]  /*27f0*/  SHF.R.U32.HI R36, RZ, 0x1f, R28 ;  /* 0x0000001fff247819 */ /* 0x000fe2000001161c */
[----:B0-----:R-:W-:Y:S01]  /*2800*/  IMAD.WIDE R12, R40, R3, c[0x0][0x160] ;  /* 0x00005800280c7625 */ /* 0x001fe200078e0203 */
[----:B-1----:R-:W-:Y:S02]  /*2810*/  SHF.R.U32.HI R32, RZ, 0x1f, R21 ;  /* 0x0000001fff207819 */ /* 0x002fe40000011615 */
[----:B------:R-:W-:-:S02]  /*2820*/  LEA.HI.SX32 R28, R28, R36, 0x1e ;  /* 0x000000241c1c7211 */ /* 0x000fc400078ff2ff */
[----:B------:R0:W2:Y:S01]  /*2830*/  @!P6 LDG.E.EL.U16 R16, [R12.64] ;  /* 0x000000060c10e981 */ /* 0x0000a2000c2e1500 */
[----:B------:R-:W-:Y:S01]  /*2840*/  LEA.HI.SX32 R40, R21, R32, 0x1c ;  /* 0x0000002015287211 */ /* 0x000fe200078fe2ff */
[----:B------:R-:W-:-:S04]  /*2850*/  IMAD.HI R36, R14, 0x2e8ba2e9, RZ ;  /* 0x2e8ba2e90e247827 */ /* 0x000fc800078e02ff */
[----:B------:R-:W-:-:S04]  /*2860*/  IMAD.WIDE R32, R40, R0, c[0x0][0x168] ;  /* 0x00005a0028207625 */ /* 0x000fc800078e0200 */
[----:B0-----:R-:W-:Y:S01]  /*2870*/  IMAD.WIDE R12, R40, R0, c[0x0][0x170] ;  /* 0x00005c00280c7625 */ /* 0x001fe200078e0200 */
[----:B------:R-:W-:-:S03]  /*2880*/  SEL R40, R30, R37, !P3 ;  /* 0x000000251e287207 */ /* 0x000fc60005800000 */
[----:B------:R-:W-:Y:S01]  /*2890*/  IMAD R28, R28, -0x16, R9 ;  /* 0xffffffea1c1c7824 */ /* 0x000fe200078e0209 */
[----:B------:R-:W-:Y:S01]  /*28a0*/  SHF.R.U32.HI R9, RZ, 0x1f, R36 ;  /* 0x0000001fff097819 */ /* 0x000fe20000011624 */
[----:B------:R-:W-:Y:S02]  /*28b0*/  IMAD.MOV.U32 R21, RZ, RZ, RZ ;  /* 0x000000ffff157224 */ /* 0x000fe400078e00ff */
[----:B------:R-:W-:Y:S01]  /*28c0*/  IMAD.HI R37, R40, 0x66666667, RZ ;  /* 0x6666666728257827 */ /* 0x000fe200078e02ff */
[----:B------:R-:W-:-:S03]  /*28d0*/  LEA.HI.SX32 R36, R36, R9, 0x1e ;  /* 0x0000000924247211 */ /* 0x000fc600078ff2ff */
[----:B------:R-:W-:Y:S01]  /*28e0*/  IMAD.MOV.U32 R9, RZ, RZ, RZ ;  /* 0x000000ffff097224 */ /* 0x000fe200078e00ff */
[----:B------:R0:W2:Y:S05]  /*28f0*/  @!P6 LDG.E.EL R21, [R12.64] ;  /* 0x000000060c15e981 */ /* 0x0000aa000c2e1900 */
[----:B------:R1:W2:Y:S01]  /*2900*/  @!P6 LDG.E.EL R9, [R32.64] ;  /* 0x000000062009e981 */ /* 0x0002a2000c2e1900 */
[----:B0-----:R-:W-:Y:S02]  /*2910*/  SHF.R.U32.HI R12, RZ, 0x1f, R37 ;  /* 0x0000001fff0c7819 */ /* 0x001fe40000011625 */
[----:B------:R-:W-:Y:S02]  /*2920*/  SEL R13, R39, R20, !P4 ;  /* 0x00000014270d7207 */ /* 0x000fe40006000000 */
[----:B-1----:R-:W-:Y:S01]  /*2930*/  LEA.HI.SX32 R33, R37, R12, 0x1c ;  /* 0x0000000c25217211 */ /* 0x002fe200078fe2ff */
[----:B------:R-:W-:Y:S01]  /*2940*/  IMAD R12, R36, -0x16, R14 ;  /* 0xffffffea240c7824 */ /* 0x000fe200078e020e */
[----:B------:R-:W-:Y:S01]  /*2950*/  SEL R37, R39, R18, !P4 ;  /* 0x0000001227257207 */ /* 0x000fe20006000000 */
[----:B------:R-:W-:Y:S01]  /*2960*/  IMAD R29, R38, UR4, R29 ;  /* 0x00000004261d7c24 */ /* 0x000fe2000f8e021d */
[----:B------:R-:W-:Y:S01]  /*2970*/  SEL R45, R30, R45, !P3 ;  /* 0x0000002d1e2d7207 */ /* 0x000fe20005800000 */
[----:B------:R-:W-:-:S02]  /*2980*/  IMAD.IADD R12, R12, 0x1, R13 ;  /* 0x000000010c0c7824 */ /* 0x000fc400078e020d */
[----:B------:R-:W-:Y:S02]  /*2990*/  IMAD.IADD R28, R28, 0x1, R37 ;  /* 0x000000011c1c7824 */ /* 0x000fe400078e0225 */
[----:B------:R-:W-:Y:S02]  /*29a0*/  IMAD R17, R40, UR4, R17 ;  /* 0x0000000428117c24 */ /* 0x000fe4000f8e0211 */
[----:B------:R-:W-:Y:S02]  /*29b0*/  IMAD.MOV.U32 R14, RZ, RZ, RZ ;  /* 0x000000ffff0e7224 */ /* 0x000fe400078e00ff */
[----:B------:R-:W-:-:S04]  /*29c0*/  IMAD.WIDE R36, R33, R0, c[0x0][0x168] ;  /* 0x00005a0021247625 */ /* 0x000fc800078e0200 */
[----:B------:R-:W-:Y:S01]  /*29d0*/  IMAD.MOV.U32 R18, RZ, RZ, RZ ;  /* 0x000000ffff127224 */ /* 0x000fe200078e00ff */
[----:B------:R-:W-:Y:S01]  /*29e0*/  PRMT R13, RZ, 0x7610, R13 ;  /* 0x00007610ff0d7816 */ /* 0x000fe2000000000d */
[----:B------:R-:W-:Y:S01]  /*29f0*/  IMAD.WIDE R32, R33, R0, c[0x0][0x170] ;  /* 0x00005c0021207625 */ /* 0x000fe200078e0200 */
[----:B------:R0:W2:Y:S03]  /*2a00*/  @!P6 LDG.E.EL R14, [R36.64] ;  /* 0x00000006240ee981 */ /* 0x0000a6000c2e1900 */
[----:B------:R-:W-:Y:S01]  /*2a10*/  IMAD R28, R28, UR5, R29 ;  /* 0x000000051c1c7c24 */ /* 0x000fe2000f8e021d */
[----:B------:R1:W2:Y:S01]  /*2a20*/  @!P6 LDG.E.EL R18, [R32.64] ;  /* 0x000000062012e981 */ /* 0x0002a2000c2e1900 */
[----:B------:R-:W-:Y:S02]  /*2a30*/  IMAD R12, R12, UR5, R17 ;  /* 0x000000050c0c7c24 */ /* 0x000fe4000f8e0211 */
[----:B------:R-:W-:-:S04]  /*2a40*/  IMAD.HI R17, R45, 0x66666667, RZ ;  /* 0x666666672d117827 */ /* 0x000fc800078e02ff */
[-C--:B------:R-:W-:Y:S01]  /*2a50*/  IMAD.WIDE R28, R28, R3.reuse, c[0x0][0x160] ;  /* 0x000058001c1c7625 */ /* 0x080fe200078e0203 */
[----:B------:R-:W-:Y:S02]  /*2a60*/  PRMT R20, RZ, 0x7610, R20 ;  /* 0x00007610ff147816 */ /* 0x000fe40000000014 */
[----:B-1----:R-:W-:Y:S01]  /*2a70*/  SHF.R.U32.HI R32, RZ, 0x1f, R17 ;  /* 0x0000001fff207819 */ /* 0x002fe20000011611 */
[----:B0-----:R-:W-:Y:S01]  /*2a80*/  IMAD.WIDE R36, R12, R3, c[0x0][0x160] ;  /* 0x000058000c247625 */ /* 0x001fe200078e0203 */
[----:B------:R0:W2:Y:S03]  /*2a90*/  @!P6 LDG.E.EL.U16 R13, [R28.64] ;  /* 0x000000061c0de981 */ /* 0x0000a6000c2e1500 */
[----:B------:R-:W-:Y:S01]  /*2aa0*/  IMAD.HI R12, R7, 0x2e8ba2e9, RZ ;  /* 0x2e8ba2e9070c7827 */ /* 0x000fe200078e02ff */
[----:B------:R1:W2:Y:S01]  /*2ab0*/  @!P6 LDG.E.EL.U16 R20, [R36.64] ;  /* 0x000000062414e981 */ /* 0x0002a2000c2e1500 */
[----:B0-----:R-:W-:-:S03]  /*2ac0*/  LEA.HI.SX32 R29, R17, R32, 0x1c ;  /* 0x00000020111d7211 */ /* 0x001fc600078fe2ff */
[----:B------:R-:W-:Y:S02]  /*2ad0*/  SHF.R.U32.HI R17, RZ, 0x1f, R12 ;  /* 0x0000001fff117819 */ /* 0x000fe4000001160c */
[----:B------:R-:W-:Y:S02]  /*2ae0*/  SEL R25, R30, R25, !P3 ;  /* 0x000000191e197207 */ /* 0x000fe40005800000 */
[----:B-1----:R-:W-:Y:S01]  /*2af0*/  LEA.HI.SX32 R36, R12, R17, 0x1e ;  /* 0x000000110c247211 */ /* 0x002fe200078ff2ff */
[----:B------:R-:W-:-:S04]  /*2b00*/  IMAD.WIDE R32, R29, R0, c[0x0][0x168] ;  /* 0x00005a001d207625 */ /* 0x000fc800078e0200 */
[----:B------:R-:W-:Y:S01]  /*2b10*/  IMAD R7, R36, -0x16, R7 ;  /* 0xffffffea24077824 */ /* 0x000fe200078e0207 */
[----:B------:R-:W-:Y:S01]  /*2b20*/  SEL R36, R39, R27, !P4 ;  /* 0x0000001b27247207 */ /* 0x000fe20006000000 */
[----:B------:R-:W-:-:S04]  /*2b30*/  IMAD.HI R27, R25, 0x66666667, RZ ;  /* 0x66666667191b7827 */ /* 0x000fc800078e02ff */
[----:B------:R-:W-:Y:S02]  /*2b40*/  IMAD.MOV.U32 R17, RZ, RZ, RZ ;  /* 0x000000ffff117224 */ /* 0x000fe400078e00ff */
[----:B------:R-:W-:Y:S01]  /*2b50*/  IMAD.WIDE R28, R29, R0, c[0x0][0x170] ;  /* 0x00005c001d1c7625 */ /* 0x000fe200078e0200 */
[----:B------:R-:W-:-:S03]  /*2b60*/  SHF.R.U32.HI R37, RZ, 0x1f, R27 ;  /* 0x0000001fff257819 */ /* 0x000fc6000001161b */
[----:B------:R-:W-:Y:S01]  /*2b70*/  IMAD.MOV.U32 R12, RZ, RZ, RZ ;  /* 0x000000ffff0c7224 */ /* 0x000fe200078e00ff */
[----:B------:R0:W2:Y:S05]  /*2b80*/  @!P6 LDG.E.EL R17, [R28.64] ;  /* 0x000000061c11e981 */ /* 0x0000aa000c2e1900 */
[----:B------:R1:W2:Y:S01]  /*2b90*/  @!P6 LDG.E.EL R12, [R32.64] ;  /* 0x00000006200ce981 */ /* 0x0002a2000c2e1900 */
[----:B0-----:R-:W-:Y:S01]  /*2ba0*/  LEA.HI.SX32 R29, R27, R37, 0x1c ;  /* 0x000000251b1d7211 */ /* 0x001fe200078fe2ff */
[----:B------:R-:W-:-:S04]  /*2bb0*/  IMAD.MOV.U32 R27, RZ, RZ, RZ ;  /* 0x000000ffff1b7224 */ /* 0x000fc800078e00ff */
[----:B-1----:R-:W-:-:S04]  /*2bc0*/  IMAD.WIDE R32, R29, R0, c[0x0][0x168] ;  /* 0x00005a001d207625 */ /* 0x002fc800078e0200 */
[----:B------:R-:W-:-:S04]  /*2bd0*/  IMAD.WIDE R28, R29, R0, c[0x0][0x170] ;  /* 0x00005c001d1c7625 */ /* 0x000fc800078e0200 */
[----:B------:R-:W-:Y:S01]  /*2be0*/  IMAD.IADD R7, R7, 0x1, R36 ;  /* 0x0000000107077824 */ /* 0x000fe200078e0224 */
[----:B------:R0:W3:Y:S01]  /*2bf0*/  @!P6 LDG.E.EL R27, [R28.64] ;  /* 0x000000061c1be981 */ /* 0x0000e2000c2e1900 */
[----:B------:R-:W-:Y:S01]  /*2c00*/  IMAD R8, R45, UR4, R8 ;  /* 0x000000042d087c24 */ /* 0x000fe2000f8e0208 */
[----:B------:R-:W-:-:S03]  /*2c10*/  SEL R24, R30, R24, !P3 ;  /* 0x000000181e187207 */ /* 0x000fc60005800000 */
[--C-:B------:R-:W-:Y:S02]  /*2c20*/  IMAD R36, R7, UR5, R8.reuse ;  /* 0x0000000507247c24 */ /* 0x100fe4000f8e0208 */
[----:B0-----:R-:W-:Y:S01]  /*2c30*/  IMAD.HI R28, R43, 0x2e8ba2e9, RZ ;  /* 0x2e8ba2e92b1c7827 */ /* 0x001fe200078e02ff */
[----:B------:R-:W-:-:S04]  /*2c40*/  PRMT R8, RZ, 0x7610, R8 ;  /* 0x00007610ff087816 */ /* 0x000fc80000000008 */
[----:B------:R-:W-:Y:S01]  /*2c50*/  SHF.R.U32.HI R30, RZ, 0x1f, R28 ;  /* 0x0000001fff1e7819 */ /* 0x000fe2000001161c */
[----:B------:R-:W-:-:S03]  /*2c60*/  IMAD.WIDE R36, R36, R3, c[0x0][0x160] ;  /* 0x0000580024247625 */ /* 0x000fc600078e0203 */
[----:B------:R-:W-:Y:S02]  /*2c70*/  LEA.HI.SX32 R30, R28, R30, 0x1e ;  /* 0x0000001e1c1e7211 */ /* 0x000fe400078ff2ff */
[----:B------:R0:W3:Y:S03]  /*2c80*/  @!P6 LDG.E.EL.U16 R8, [R36.64] ;  /* 0x000000062408e981 */ /* 0x0000e6000c2e1500 */
[----:B------:R-:W-:Y:S02]  /*2c90*/  IMAD R43, R30, -0x16, R43 ;  /* 0xffffffea1e2b7824 */ /* 0x000fe400078e022b */
[----:B------:R-:W-:Y:S01]  /*2ca0*/  IMAD.HI R30, R24, 0x66666667, RZ ;  /* 0x66666667181e7827 */ /* 0x000fe200078e02ff */
[----:B------:R-:W-:-:S03]  /*2cb0*/  LOP3.LUT R28, R44, UR4, RZ, 0x3c, !PT ;  /* 0x000000042c1c7c12 */ /* 0x000fc6000f8e3cff */
[----:B0-----:R-:W-:Y:S01]  /*2cc0*/  IMAD.HI R36, R42, 0x2e8ba2e9, RZ ;  /* 0x2e8ba2e92a247827 */ /* 0x001fe200078e02ff */
[----:B------:R-:W-:Y:S02]  /*2cd0*/  SHF.R.U32.HI R29, RZ, 0x1f, R30 ;  /* 0x0000001fff1d7819 */ /* 0x000fe4000001161e */
[----:B------:R-:W-:Y:S02]  /*2ce0*/  ISETP.GE.AND P3, PT, R28, RZ, PT ;  /* 0x000000ff1c00720c */ /* 0x000fe40003f66270 */
[----:B------:R-:W-:Y:S01]  /*2cf0*/  SHF.R.U32.HI R37, RZ, 0x1f, R36 ;  /* 0x0000001fff257819 */ /* 0x000fe20000011624 */
[----:B------:R-:W-:Y:S01]  /*2d00*/  IMAD.MOV.U32 R7, RZ, RZ, RZ ;  /* 0x000000ffff077224 */ /* 0x000fe200078e00ff */
[----:B------:R-:W-:Y:S02]  /*2d10*/  LOP3.LUT R28, R41, UR4, RZ, 0x3c, !PT ;  /* 0x00000004291c7c12 */ /* 0x000fe4000f8e3cff */
[----:B------:R-:W-:Y:S02]  /*2d20*/  LEA.HI.SX32 R37, R36, R37, 0x1e ;  /* 0x0000002524257211 */ /* 0x000fe400078ff2ff */
[----:B------:R-:W-:Y:S01]  /*2d30*/  LEA.HI.SX32 R29, R30, R29, 0x1c ;  /* 0x0000001d1e1d7211 */ /* 0x000fe200078fe2ff */
[----:B------:R0:W3:Y:S01]  /*2d40*/  @!P6 LDG.E.EL R7, [R32.64] ;  /* 0x000000062007e981 */ /* 0x0000e2000c2e1900 */
[----:B------:R-:W-:Y:S01]  /*2d50*/  @!P0 IADD3 R31, R31, 0x1, RZ ;  /* 0x000000011f1f8810 */ /* 0x000fe20007ffe0ff */
[----:B------:R-:W-:Y:S01]  /*2d60*/  IMAD R42, R37, -0x16, R42 ;  /* 0xffffffea252a7824 */ /* 0x000fe200078e022a */
[----:B------:R-:W-:Y:S01]  /*2d70*/  ISETP.GE.AND P0, PT, R28, RZ, PT ;  /* 0x000000ff1c00720c */ /* 0x000fe20003f06270 */
[----:B------:R-:W-:Y:S01]  /*2d80*/  IMAD.MOV.U32 R28, RZ, RZ, RZ ;  /* 0x000000ffff1c7224 */ /* 0x000fe200078e00ff */
[----:B------:R-:W-:Y:S01]  /*2d90*/  @P1 IADD3 R31, R31, 0x1, RZ ;  /* 0x000000011f1f1810 */ /* 0x000fe20007ffe0ff */
[----:B------:R-:W-:-:S04]  /*2da0*/  IMAD.WIDE R36, R29, R0, c[0x0][0x168] ;  /* 0x00005a001d247625 */ /* 0x000fc800078e0200 */
[----:B0-----:R-:W-:Y:S01]  /*2db0*/  IMAD.WIDE R32, R29, R0, c[0x0][0x170] ;  /* 0x00005c001d207625 */ /* 0x001fe200078e0200 */
[----:B------:R0:W3:Y:S03]  /*2dc0*/  @!P6 LDG.E.EL R28, [R36.64] ;  /* 0x00000006241ce981 */ /* 0x0000e6000c2e1900 */
[----:B------:R-:W-:Y:S01]  /*2dd0*/  IMAD.MOV.U32 R0, RZ, RZ, RZ ;  /* 0x000000ffff007224 */ /* 0x000fe200078e00ff */
[----:B------:R-:W-:Y:S01]  /*2de0*/  PRMT R29, RZ, 0x7610, R29 ;  /* 0x00007610ff1d7816 */ /* 0x000fe2000000001d */
[----:B------:R-:W-:Y:S01]  /*2df0*/  @!P3 IMAD.MOV R31, RZ, RZ, -R31 ;  /* 0x000000ffff1fb224 */ /* 0x000fe200078e0a1f */
[----:B------:R-:W-:-:S03]  /*2e00*/  PRMT R30, RZ, 0x7610, R30 ;  /* 0x00007610ff1e7816 */ /* 0x000fc6000000001e */
[----:B------:R1:W3:Y:S01]  /*2e10*/  @!P6 LDG.E.EL R0, [R32.64] ;  /* 0x000000062000e981 */ /* 0x0002e2000c2e1900 */
[----:B0-----:R-:W-:Y:S01]  /*2e20*/  IMAD.WIDE R36, R35, R3, c[0x0][0x178] ;  /* 0x00005e0023247625 */ /* 0x001fe200078e0203 */
[----:B------:R-:W-:-:S04]  /*2e30*/  @!P2 IADD3 R23, R23, 0x1, RZ ;  /* 0x000000011717a810 */ /* 0x000fc80007ffe0ff */
[----:B------:R0:W3:Y:S01]  /*2e40*/  @!P6 LDG.E.EL.U16 R29, [R36.64] ;  /* 0x00000006241de981 */ /* 0x0000e2000c2e1500 */
[----:B-1----:R-:W-:Y:S01]  /*2e50*/  IMAD.WIDE R32, R35, R3, c[0x0][0x180] ;  /* 0x0000600023207625 */ /* 0x002fe200078e0203 */
[----:B------:R-:W-:Y:S02]  /*2e60*/  SEL R35, R39, R31, !P4 ;  /* 0x0000001f27237207 */ /* 0x000fe40006000000 */
[----:B------:R-:W-:Y:S02]  /*2e70*/  PRMT R31, RZ, 0x7610, R31 ;  /* 0x00007610ff1f7816 */ /* 0x000fe4000000001f */
[----:B------:R-:W-:Y:S01]  /*2e80*/  @P5 IADD3 R23, R23, 0x1, RZ ;  /* 0x0000000117175810 */ /* 0x000fe20007ffe0ff */
[CC--:B0-----:R-:W-:Y:S01]  /*2e90*/  IMAD.WIDE R36, R34.reuse, R3.reuse, c[0x0][0x178] ;  /* 0x00005e0022247625 */ /* 0x0c1fe200078e0203 */
[----:B------:R0:W3:Y:S04]  /*2ea0*/  @!P6 LDG.E.EL.U16 R30, [R32.64] ;  /* 0x00000006201ee981 */ /* 0x0000e8000c2e1500 */
[----:B------:R1:W3:Y:S01]  /*2eb0*/  @!P6 LDG.E.EL.U16 R31, [R36.64] ;  /* 0x00000006241fe981 */ /* 0x0002e2000c2e1500 */
[----:B------:R-:W-:Y:S01]  /*2ec0*/  @!P0 IMAD.MOV R23, RZ, RZ, -R23 ;  /* 0x000000ffff178224 */ /* 0x000fe200078e0a17 */
[----:B0-----:R-:W-:Y:S01]  /*2ed0*/  PRMT R32, RZ, 0x7610, R32 ;  /* 0x00007610ff207816 */ /* 0x001fe20000000020 */
[----:B-1----:R-:W-:-:S03]  /*2ee0*/  IMAD.WIDE R36, R34, R3, c[0x0][0x180] ;  /* 0x0000600022247625 */ /* 0x002fc600078e0203 */
[----:B------:R-:W-:Y:S02]  /*2ef0*/  SEL R39, R39, R23, !P4 ;  /* 0x0000001727277207 */ /* 0x000fe40006000000 */
[----:B------:R-:W-:Y:S01]  /*2f00*/  PRMT R34, RZ, 0x7610, R34 ;  /* 0x00007610ff227816 */ /* 0x000fe20000000022 */
[----:B------:R0:W3:Y:S01]  /*2f10*/  @!P6 LDG.E.EL.U16 R32, [R36.64] ;  /* 0x000000062420e981 */ /* 0x0000e2000c2e1500 */
[----:B------:R-:W-:Y:S01]  /*2f20*/  PRMT R33, RZ, 0x7610, R33 ;  /* 0x00007610ff217816 */ /* 0x000fe20000000021 */
[--C-:B------:R-:W-:Y:S01]  /*2f30*/  IMAD.IADD R43, R43, 0x1, R35.reuse ;  /* 0x000000012b2b7824 */ /* 0x100fe200078e0223 */
[----:B------:R-:W-:Y:S01]  /*2f40*/  PRMT R35, RZ, 0x7610, R35 ;  /* 0x00007610ff237816 */ /* 0x000fe20000000023 */
[----:B0-----:R-:W-:-:S04]  /*2f50*/  IMAD.WIDE R36, R22, R3, c[0x0][0x178] ;  /* 0x00005e0016247625 */ /* 0x001fc800078e0203 */
[-C--:B------:R-:W-:Y:S01]  /*2f60*/  IMAD.WIDE R22, R22, R3.reuse, c[0x0][0x180] ;  /* 0x0000600016167625 */ /* 0x080fe200078e0203 */
[----:B------:R0:W3:Y:S04]  /*2f70*/  @!P6 LDG.E.EL.U16 R33, [R36.64] ;  /* 0x000000062421e981 */ /* 0x0000e8000c2e1500 */
[----:B------:R1:W3:Y:S02]  /*2f80*/  @!P6 LDG.E.EL.U16 R34, [R22.64] ;  /* 0x000000061622e981 */ /* 0x0002e4000c2e1500 */
[----:B-1----:R-:W-:Y:S01]  /*2f90*/  IMAD.WIDE R22, R38, R3, c[0x0][0x178] ;  /* 0x00005e0026167625 */ /* 0x002fe200078e0203 */
[----:B0-----:R-:W-:-:S04]  /*2fa0*/  PRMT R36, RZ, 0x7610, R36 ;  /* 0x00007610ff247816 */ /* 0x001fc80000000024 */
[----:B------:R0:W3:Y:S01]  /*2fb0*/  @!P6 LDG.E.EL.U16 R35, [R22.64] ;  /* 0x000000061623e981 */ /* 0x0000e2000c2e1500 */
[----:B------:R-:W-:Y:S01]  /*2fc0*/  PRMT R37, RZ, 0x7610, R37 ;  /* 0x00007610ff257816 */ /* 0x000fe20000000025 */
[----:B0-----:R-:W-:-:S05]  /*2fd0*/  IMAD.WIDE R22, R38, R3, c[0x0][0x180] ;  /* 0x0000600026167625 */ /* 0x001fca00078e0203 */
[----:B------:R0:W3:Y:S01]  /*2fe0*/  @!P6 LDG.E.EL.U16 R36, [R22.64] ;  /* 0x000000061624e981 */ /* 0x0000e2000c2e1500 */
[----:B------:R-:W-:Y:S01]  /*2ff0*/  PRMT R38, RZ, 0x7610, R38 ;  /* 0x00007610ff267816 */ /* 0x000fe20000000026 */
[----:B0-----:R-:W-:-:S05]  /*3000*/  IMAD.WIDE R22, R40, R3, c[0x0][0x178] ;  /* 0x00005e0028167625 */ /* 0x001fca00078e0203 */
[----:B------:R0:W3:Y:S01]  /*3010*/  @!P6 LDG.E.EL.U16 R37, [R22.64] ;  /* 0x000000061625e981 */ /* 0x0000e2000c2e1500 */
[--C-:B------:R-:W-:Y:S01]  /*3020*/  IMAD.IADD R42, R42, 0x1, R39.reuse ;  /* 0x000000012a2a7824 */ /* 0x100fe200078e0227 */
[----:B------:R-:W-:Y:S01]  /*3030*/  PRMT R39, RZ, 0x7610, R39 ;  /* 0x00007610ff277816 */ /* 0x000fe20000000027 */
[----:B0-----:R-:W-:-:S05]  /*3040*/  IMAD.WIDE R22, R40, R3, c[0x0][0x180] ;  /* 0x0000600028167625 */ /* 0x001fca00078e0203 */
[----:B------:R0:W3:Y:S01]  /*3050*/  @!P6 LDG.E.EL.U16 R38, [R22.64] ;  /* 0x000000061626e981 */ /* 0x0000e2000c2e1500 */
[----:B------:R-:W-:Y:S01]  /*3060*/  IMAD R44, R25, UR4, R44 ;  /* 0x00000004192c7c24 */ /* 0x000fe2000f8e022c */
[----:B------:R-:W-:Y:S01]  /*3070*/  PRMT R40, RZ, 0x7610, R40 ;  /* 0x00007610ff287816 */ /* 0x000fe20000000028 */
[----:B------:R-:W-:Y:S02]  /*3080*/  IMAD R41, R24, UR4, R41 ;  /* 0x0000000418297c24 */ /* 0x000fe4000f8e0229 */
[----:B0-----:R-:W-:-:S05]  /*3090*/  IMAD.WIDE R22, R45, R3, c[0x0][0x178] ;  /* 0x00005e002d167625 */ /* 0x001fca00078e0203 */
[----:B------:R0:W3:Y:S01]  /*30a0*/  @!P6 LDG.E.EL.U16 R39, [R22.64] ;  /* 0x000000061627e981 */ /* 0x0000e2000c2e1500 */
[----:B------:R-:W-:Y:S02]  /*30b0*/  IMAD R44, R43, UR5, R44 ;  /* 0x000000052b2c7c24 */ /* 0x000fe4000f8e022c */
[----:B------:R-:W-:Y:S01]  /*30c0*/  IMAD R43, R42, UR5, R41 ;  /* 0x000000052a2b7c24 */ /* 0x000fe2000f8e0229 */
[----:B------:R-:W-:Y:S01]  /*30d0*/  PRMT R42, RZ, 0x7610, R42 ;  /* 0x00007610ff2a7816 */ /* 0x000fe2000000002a */
[----:B0-----:R-:W-:-:S05]  /*30e0*/  IMAD.WIDE R22, R45, R3, c[0x0][0x180] ;  /* 0x000060002d167625 */ /* 0x001fca00078e0203 */
[----:B------:R0:W3:Y:S01]  /*30f0*/  @!P6 LDG.E.EL.U16 R40, [R22.64] ;  /* 0x000000061628e981 */ /* 0x0000e2000c2e1500 */
[----:B------:R-:W-:Y:S01]  /*3100*/  PRMT R41, RZ, 0x7610, R41 ;  /* 0x00007610ff297816 */ /* 0x000fe20000000029 */
[----:B------:R-:W-:-:S05]  /*3110*/  IMAD.WIDE R44, R44, R3, c[0x0][0x160] ;  /* 0x000058002c2c7625 */ /* 0x000fca00078e0203 */
[----:B------:R1:W3:Y:S01]  /*3120*/  @!P6 LDG.E.EL.U16 R41, [R44.64] ;  /* 0x000000062c29e981 */ /* 0x0002e2000c2e1500 */
[----:B0-----:R-:W-:Y:S01]  /*3130*/  IMAD.WIDE R22, R43, R3, c[0x0][0x160] ;  /* 0x000058002b167625 */ /* 0x001fe200078e0203 */
[----:B------:R-:W-:-:S04]  /*3140*/  PRMT R43, RZ, 0x7610, R43 ;  /* 0x00007610ff2b7816 */ /* 0x000fc8000000002b */
[----:B------:R0:W3:Y:S01]  /*3150*/  @!P6 LDG.E.EL.U16 R42, [R22.64] ;  /* 0x00000006162ae981 */ /* 0x0000e2000c2e1500 */
[----:B-1----:R-:W-:Y:S01]  /*3160*/  PRMT R44, RZ, 0x7610, R44 ;  /* 0x00007610ff2c7816 */ /* 0x002fe2000000002c */
[----:B0-----:R-:W-:-:S05]  /*3170*/  IMAD.WIDE R22, R25, R3, c[0x0][0x178] ;  /* 0x00005e0019167625 */ /* 0x001fca00078e0203 */
[----:B------:R0:W3:Y:S01]  /*3180*/  @!P6 LDG.E.EL.U16 R43, [R22.64] ;  /* 0x00000006162be981 */ /* 0x0000e2000c2e1500 */
[----:B------:R-:W-:Y:S01]  /*3190*/  PRMT R45, RZ, 0x7610, R45 ;  /* 0x00007610ff2d7816 */ /* 0x000fe2000000002d */
[----:B0-----:R-:W-:-:S05]  /*31a0*/  IMAD.WIDE R22, R25, R3, c[0x0][0x180] ;  /* 0x0000600019167625 */ /* 0x001fca00078e0203 */
[----:B------:R0:W3:Y:S02]  /*31b0*/  @!P6 LDG.E.EL.U16 R44, [R22.64] ;  /* 0x00000006162ce981 */ /* 0x0000e4000c2e1500 */
[----:B0-----:R-:W-:-:S05]  /*31c0*/  IMAD.WIDE R22, R24, R3, c[0x0][0x178] ;  /* 0x00005e0018167625 */ /* 0x001fca00078e0203 */
[----:B------:R0:W3:Y:S01]  /*31d0*/  @!P6 LDG.E.EL.U16 R45, [R22.64] ;  /* 0x00000006162de981 */ /* 0x0000e2000c2e1500 */
[----:B------:R-:W-:Y:S01]  /*31e0*/  IMAD.WIDE R24, R24, R3, c[0x0][0x180] ;  /* 0x0000600018187625 */ /* 0x000fe200078e0203 */
[----:B0-----:R-:W-:-:S06]  /*31f0*/  PRMT R22, RZ, 0x7610, R22 ;  /* 0x00007610ff167816 */ /* 0x001fcc0000000016 */
[----:B------:R0:W3:Y:S01]  /*3200*/  @!P6 LDG.E.EL.U16 R22, [R24.64] ;  /* 0x000000061816e981 */ /* 0x0000e2000c2e1500 */
[----:B------:R-:W-:Y:S01]  /*3210*/  UIMAD UR4, UR4, 0x370, URZ ;  /* 0x00000370040478a4 */ /* 0x000fe2000f8e023f */
[----:B----4-:R-:W-:-:S05]  /*3220*/  HADD2.F32 R2, -RZ, R2.H0_H0 ;  /* 0x20000002ff027230 */ /* 0x010fca0000004100 */
[----:B--2---:R-:W-:Y:S01]  /*3230*/  FADD R6, R2, -R6 ;  /* 0x8000000602067221 */ /* 0x004fe20000000000 */
[----:B------:R-:W-:-:S04]  /*3240*/  I2FP.F32.S32 R2, UR4 ;  /* 0x0000000400027c45 */ /* 0x000fc80008201400 */
[----:B------:R-:W-:-:S04]  /*3250*/  FSETP.GEU.AND P0, PT, R2, RZ, PT ;  /* 0x000000ff0200720b */ /* 0x000fc80003f0e000 */
[----:B------:R-:W-:-:S04]  /*3260*/  FSEL R2, R2, RZ, P0 ;  /* 0x000000ff02027208 */ /* 0x000fc80000000000 */
[C---:B------:R-:W-:Y:S02]  /*3270*/  FSETP.GT.AND P0, PT, |R2|.reuse, 8.50705917302346158658e+37, PT ;  /* 0x7e8000000200780b */ /* 0x040fe40003f04200 */
[----:B------:R-:W-:-:S11]  /*3280*/  FSETP.GEU.AND P1, PT, |R2|, 1.175494350822287508e-38, PT ;  /* 0x008000000200780b */ /* 0x000fd60003f2e200 */
[----:B------:R-:W-:-:S04]  /*3290*/  @P0 FMUL R2, R2, 0.25 ;  /* 0x3e80000002020820 */ /* 0x000fc80000400000 */
[----:B------:R-:W-:-:S06]  /*32a0*/  @!P1 FMUL R2, R2, 16777216 ;  /* 0x4b80000002029820 */ /* 0x000fcc0000400000 */
[----:B------:R-:W1:Y:S01]  /*32b0*/  MUFU.RCP R2, R2 ;  /* 0x0000000200027308 */ /* 0x000e620000001000 */
[----:B------:R-:W-:Y:S01]  /*32c0*/  @P0 FMUL R10, R10, 0.25 ;  /* 0x3e8000000a0a0820 */ /* 0x000fe20000400000 */
[----:B0-----:R-:W-:-:S03]  /*32d0*/  HADD2.F32 R24, -RZ, R11.H0_H0 ;  /* 0x2000000bff187230 */ /* 0x001fc60000004100 */
[----:B------:R-:W-:Y:S02]  /*32e0*/  @!P1 FMUL R10, R10, 16777216 ;  /* 0x4b8000000a0a9820 */ /* 0x000fe40000400000 */
[----:B-----5:R-:W-:Y:S01]  /*32f0*/  FADD R15, R24, -R15 ;  /* 0x8000000f180f7221 */ /* 0x020fe20000000000 */
[----:B------:R-:W-:Y:S01]  /*3300*/  @P0 FMUL R21, R21, 0.25 ;  /* 0x3e80000015150820 */ /* 0x000fe20000400000 */
[----:B-1----:R-:W-:-:S03]  /*3310*/  FFMA R24, R2, R10, 9.9999999747524270788e-07 ;  /* 0x358637bd02187423 */ /* 0x002fc6000000000a */
[----:B------:R-:W-:Y:S01]  /*3320*/  @!P1 FMUL R21, R21, 16777216 ;  /* 0x4b80000015159820 */ /* 0x000fe20000400000 */
[----:B---3--:R-:W-:Y:S01]  /*3330*/  @P0 FMUL R26, R26, 0.25 ;  /* 0x3e8000001a1a0820 */ /* 0x008fe20000400000 */
[----:B------:R-:W-:Y:S01]  /*3340*/  @P0 FMUL R5, R5, 0.25 ;  /* 0x3e80000005050820 */ /* 0x000fe20000400000 */
[----:B------:R-:W0:Y:S01]  /*3350*/  MUFU.RSQ R24, R24 ;  /* 0x0000001800187308 */ /* 0x000e220000001400 */
[----:B------:R-:W-:Y:S01]  /*3360*/  @P0 FMUL R18, R18, 0.25 ;  /* 0x3e80000012120820 */ /* 0x000fe20000400000 */
[----:B------:R-:W-:Y:S01]  /*3370*/  FFMA R10, R2, R21, 9.9999999747524270788e-07 ;  /* 0x358637bd020a7423 */ /* 0x000fe20000000015 */
[----:B------:R-:W-:Y:S01]  /*3380*/  @P0 FMUL R17, R17, 0.25 ;  /* 0x3e80000011110820 */ /* 0x000fe20000400000 */
[----:B------:R-:W-:Y:S01]  /*3390*/  @!P1 FMUL R26, R26, 16777216 ;  /* 0x4b8000001a1a9820 */ /* 0x000fe20000400000 */
[----:B------:R-:W-:Y:S01]  /*33a0*/  @!P1 FMUL R5, R5, 16777216 ;  /* 0x4b80000005059820 */ /* 0x000fe20000400000 */
[----:B------:R-:W-:Y:S01]  /*33b0*/  @P0 FMUL R27, R27, 0.25 ;  /* 0x3e8000001b1b0820 */ /* 0x000fe20000400000 */
[----:B------:R-:W-:Y:S01]  /*33c0*/  @!P1 FMUL R18, R18, 16777216 ;  /* 0x4b80000012129820 */ /* 0x000fe20000400000 */
[----:B------:R-:W-:Y:S01]  /*33d0*/  @!P1 FMUL R17, R17, 16777216 ;  /* 0x4b80000011119820 */ /* 0x000fe20000400000 */
[----:B------:R-:W-:Y:S01]  /*33e0*/  @P0 FMUL R0, R0, 0.25 ;  /* 0x3e80000000000820 */ /* 0x000fe20000400000 */
[C---:B------:R-:W-:Y:S01]  /*33f0*/  FFMA R26, R2.reuse, R26, 9.9999999747524270788e-07 ;  /* 0x358637bd021a7423 */ /* 0x040fe2000000001a */
[----:B------:R-:W-:-:S02]  /*3400*/  FFMA R11, R2, R5, 9.9999999747524270788e-07 ;  /* 0x358637bd020b7423 */ /* 0x000fc40000000005 */
[----:B------:R-:W-:Y:S01]  /*3410*/  @!P1 FMUL R0, R0, 16777216 ;  /* 0x4b80000000009820 */ /* 0x000fe20000400000 */
[----:B------:R-:W-:Y:S01]  /*3420*/  @!P1 FMUL R27, R27, 16777216 ;  /* 0x4b8000001b1b9820 */ /* 0x000fe20000400000 */
[----:B------:R-:W1:Y:S01]  /*3430*/  MUFU.RSQ R10, R10 ;  /* 0x0000000a000a7308 */ /* 0x000e620000001400 */
[C---:B------:R-:W-:Y:S01]  /*3440*/  FFMA R5, R2.reuse, R18, 9.9999999747524270788e-07 ;  /* 0x358637bd02057423 */ /* 0x040fe20000000012 */
[----:B------:R-:W-:Y:S01]  /*3450*/  HADD2.F32 R18, -RZ, R16.H0_H0 ;  /* 0x20000010ff127230 */ /* 0x000fe20000004100 */
[C---:B------:R-:W-:Y:S01]  /*3460*/  FFMA R0, R2.reuse, R0, 9.9999999747524270788e-07 ;  /* 0x358637bd02007423 */ /* 0x040fe20000000000 */
[C---:B------:R-:W-:Y:S01]  /*3470*/  FFMA R17, R2.reuse, R17, 9.9999999747524270788e-07 ;  /* 0x358637bd02117423 */ /* 0x040fe20000000011 */
[----:B------:R-:W-:Y:S01]  /*3480*/  FFMA R16, R2, R27, 9.9999999747524270788e-07 ;  /* 0x358637bd02107423 */ /* 0x000fe2000000001b */
[----:B0-----:R-:W-:Y:S02]  /*3490*/  FMUL R15, R24, R15 ;  /* 0x0000000f180f7220 */ /* 0x001fe40000400000 */
[----:B------:R-:W0:Y:S01]  /*34a0*/  MUFU.RSQ R23, R26 ;  /* 0x0000001a00177308 */ /* 0x000e220000001400 */
[----:B------:R-:W-:Y:S01]  /*34b0*/  FADD R24, R18, -R19 ;  /* 0x8000001312187221 */ /* 0x000fe20000000000 */
[----:B------:R-:W-:-:S02]  /*34c0*/  HADD2.F32 R18, -RZ, R13.H0_H0 ;  /* 0x2000000dff127230 */ /* 0x000fc40000004100 */
[----:B------:R-:W-:-:S04]  /*34d0*/  HADD2.F32 R13, -RZ, R8.H0_H0 ;  /* 0x20000008ff0d7230 */ /* 0x000fc80000004100 */
[----:B------:R-:W-:Y:S01]  /*34e0*/  MUFU.RSQ R0, R0 ;  /* 0x0000000000007308 */ /* 0x000fe20000001400 */
[----:B------:R-:W-:Y:S01]  /*34f0*/  FADD R9, R18, -R9 ;  /* 0x8000000912097221 */ /* 0x000fe20000000000 */
[----:B------:R-:W-:-:S06]  /*3500*/  FADD R12, R13, -R12 ;  /* 0x8000000c0d0c7221 */ /* 0x000fcc0000000000 */
[----:B------:R-:W-:Y:S01]  /*3510*/  MUFU.RSQ R5, R5 ;  /* 0x0000000500057308 */ /* 0x000fe20000001400 */
[----:B------:R-:W-:-:S07]  /*3520*/  HADD2.F32 R19, -RZ, R20.H0_H0 ;  /* 0x20000014ff137230 */ /* 0x000fce0000004100 */
[----:B------:R-:W2:Y:S01]  /*3530*/  MUFU.RSQ R17, R17 ;  /* 0x0000001100117308 */ /* 0x000ea20000001400 */
[----:B-1----:R-:W-:-:S07]  /*3540*/  FMUL R10, R10, R9 ;  /* 0x000000090a0a7220 */ /* 0x002fce0000400000 */
[----:B------:R-:W1:Y:S08]  /*3550*/  MUFU.RSQ R11, R11 ;  /* 0x0000000b000b7308 */ /* 0x000e700000001400 */
[----:B------:R-:W3:Y:S01]  /*3560*/  MUFU.RSQ R16, R16 ;  /* 0x0000001000107308 */ /* 0x000ee20000001400 */
[----:B0-----:R-:W-:Y:S01]  /*3570*/  FMUL R6, R23, R6 ;  /* 0x0000000617067220 */ /* 0x001fe20000400000 */
[----:B------:R-:W-:Y:S01]  /*3580*/  FADD R14, R19, -R14 ;  /* 0x8000000e130e7221 */ /* 0x000fe20000000000 */
[----:B------:R-:W-:Y:S01]  /*3590*/  HADD2.F32 R31, -RZ, R31.H0_H0 ;  /* 0x2000001fff1f7230 */ /* 0x000fe20000004100 */
[----:B--2---:R-:W-:Y:S01]  /*35a0*/  FMUL R17, R17, R12 ;  /* 0x0000000c11117220 */ /* 0x004fe20000400000 */
[----:B------:R-:W-:Y:S01]  /*35b0*/  HADD2.F32 R32, -RZ, R32.H0_H0 ;  /* 0x20000020ff207230 */ /* 0x000fe20000004100 */
[----:B------:R-:W-:Y:S01]  /*35c0*/  FMUL R5, R5, R14 ;  /* 0x0000000e05057220 */ /* 0x000fe20000400000 */
[----:B------:R-:W-:Y:S01]  /*35d0*/  HADD2.F32 R33, -RZ, R33.H0_H0 ;  /* 0x20000021ff217230 */ /* 0x000fe20000004100 */
[----:B-1----:R-:W-:Y:S01]  /*35e0*/  FMUL R11, R11, R24 ;  /* 0x000000180b0b7220 */ /* 0x002fe20000400000 */
[----:B------:R-:W-:Y:S01]  /*35f0*/  HADD2.F32 R34, -RZ, R34.H0_H0 ;  /* 0x20000022ff227230 */ /* 0x000fe20000004100 */
[----:B------:R-:W-:-:S04]  /*3600*/  FFMA R15, R31, R15, R32 ;  /* 0x0000000f1f0f7223 */ /* 0x000fc80000000020 */
[----:B------:R-:W-:Y:S01]  /*3610*/  FFMA R11, R33, R11, R34 ;  /* 0x0000000b210b7223 */ /* 0x000fe20000000022 */
[----:B------:R-:W-:Y:S02]  /*3620*/  HADD2.F32 R37, -RZ, R37.H0_H0 ;  /* 0x20000025ff257230 */ /* 0x000fe40000004100 */
[----:B------:R-:W-:-:S05]  /*3630*/  HADD2.F32 R38, -RZ, R38.H0_H0 ;  /* 0x20000026ff267230 */ /* 0x000fca0000004100 */
[----:B------:R-:W-:Y:S01]  /*3640*/  FFMA R5, R37, R5, R38 ;  /* 0x0000000525057223 */ /* 0x000fe20000000026 */
[----:B------:R-:W-:Y:S02]  /*3650*/  HADD2.F32 R39, -RZ, R39.H0_H0 ;  /* 0x20000027ff277230 */ /* 0x000fe40000004100 */
[----:B------:R-:W-:-:S05]  /*3660*/  HADD2.F32 R2, -RZ, R41.H0_H0 ;  /* 0x20000029ff027230 */ /* 0x000fca0000004100 */
[----:B------:R-:W-:Y:S01]  /*3670*/  FADD R9, R2, -R7 ;  /* 0x8000000702097221 */ /* 0x000fe20000000000 */
[----:B------:R-:W-:Y:S02]  /*3680*/  HADD2.F32 R13, -RZ, R42.H0_H0 ;  /* 0x2000002aff0d7230 */ /* 0x000fe40000004100 */
[----:B------:R-:W-:Y:S02]  /*3690*/  HADD2.F32 R2, -RZ, R29.H0_H0 ;  /* 0x2000001dff027230 */ /* 0x000fe40000004100 */
[----:B------:R-:W-:Y:S01]  /*36a0*/  HADD2.F32 R7, -RZ, R30.H0_H0 ;  /* 0x2000001eff077230 */ /* 0x000fe20000004100 */
[----:B------:R-:W-:Y:S01]  /*36b0*/  FADD R13, R13, -R28 ;  /* 0x8000001c0d0d7221 */ /* 0x000fe20000000000 */
[----:B------:R-:W-:Y:S01]  /*36c0*/  HADD2.F32 R40, -RZ, R40.H0_H0 ;  /* 0x20000028ff287230 */ /* 0x000fe20000004100 */
[----:B---3--:R-:W-:Y:S02]  /*36d0*/  FMUL R9, R16, R9 ;  /* 0x0000000910097220 */ /* 0x008fe40000400000 */
[----:B------:R-:W-:Y:S01]  /*36e0*/  FMUL R13, R0, R13 ;  /* 0x0000000d000d7220 */ /* 0x000fe20000400000 */
[----:B------:R-:W-:Y:S01]  /*36f0*/  FFMA R2, R2, R6, R7 ;  /* 0x0000000602027223 */ /* 0x000fe20000000007 */
[----:B------:R-:W-:-:S02]  /*3700*/  HADD2.F32 R0, -RZ, R35.H0_H0 ;  /* 0x20000023ff007230 */ /* 0x000fc40000004100 */
[----:B------:R-:W-:Y:S02]  /*3710*/  HADD2.F32 R7, -RZ, R36.H0_H0 ;  /* 0x20000024ff077230 */ /* 0x000fe40000004100 */
[----:B------:R-:W-:Y:S01]  /*3720*/  HADD2.F32 R43, -RZ, R43.H0_H0 ;  /* 0x2000002bff2b7230 */ /* 0x000fe20000004100 */
[----:B------:R-:W-:Y:S02]  /*3730*/  FFMA R40, R39, R17, R40 ;  /* 0x0000001127287223 */ /* 0x000fe40000000028 */
[----:B------:R-:W-:Y:S01]  /*3740*/  FFMA R0, R0, R10, R7 ;  /* 0x0000000a00007223 */ /* 0x000fe20000000007 */
[----:B------:R-:W-:Y:S02]  /*3750*/  F2FP.F16.F32.PACK_AB R12, R15, R2 ;  /* 0x000000020f0c723e */ /* 0x000fe400000000ff */
[----:B------:R-:W-:Y:S01]  /*3760*/  F2FP.F16.F32.PACK_AB R14, R40, R5 ;  /* 0x00000005280e723e */ /* 0x000fe200000000ff */
[----:B------:R-:W-:-:S05]  /*3770*/  HADD2.F32 R44, -RZ, R44.H0_H0 ;  /* 0x2000002cff2c7230 */ /* 0x000fca0000004100 */
[----:B------:R-:W-:Y:S01]  /*3780*/  FFMA R9, R43, R9, R44 ;  /* 0x000000092b097223 */ /* 0x000fe2000000002c */
[----:B------:R-:W-:Y:S02]  /*3790*/  HADD2.F32 R45, -RZ, R45.H0_H0 ;  /* 0x2000002dff2d7230 */ /* 0x000fe40000004100 */
[----:B------:R-:W-:-:S04]  /*37a0*/  IMAD.WIDE R4, R4, R3, c[0x0][0x188] ;  /* 0x0000620004047625 */ /* 0x000fc800078e0203 */
[----:B------:R-:W-:-:S05]  /*37b0*/  HADD2.F32 R22, -RZ, R22.H0_H0 ;  /* 0x20000016ff167230 */ /* 0x000fca0000004100 */
[----:B------:R-:W-:Y:S01]  /*37c0*/  FFMA R22, R45, R13, R22 ;  /* 0x0000000d2d167223 */ /* 0x000fe20000000016 */
[----:B------:R-:W-:-:S04]  /*37d0*/  F2FP.F16.F32.PACK_AB R13, R0, R11 ;  /* 0x0000000b000d723e */ /* 0x000fc800000000ff */
[----:B------:R-:W-:Y:S01]  /*37e0*/  F2FP.F16.F32.PACK_AB R15, R22, R9 ;  /* 0x00000009160f723e */ /* 0x000fe200000000ff */
[----:B------:R-:W-:Y:S06]  /*37f0*/  @P6 EXIT ;  /* 0x000000000000694d */ /* 0x000fec0003800000 */
[----:B------:R-:W-:Y:S01]  /*3800*/  STG.E.128 [R4.64], R12 ;  /* 0x0000000c04007986 */ /* 0x000fe2000c101d06 */
[----:B------:R-:W-:Y:S05]  /*3810*/  EXIT ;  /* 0x000000000000794d */ /* 0x000fea0003800000 */
.L_x_0:
[----:B------:R-:W-:-:S00]  /*3820*/  BRA `(.L_x_0) ;  /* 0xfffffff000007947 */ /* 0x000fc0000383ffff */
[----:B------:R-:W-:-:S00]  /*3830*/  NOP ;  /* 0x0000000000007918 */ /* 0x000fc00000000000 */
        /* <DEDUP_REMOVED lines=12> */
.L_x_1:


//--------------------- .nv.global.init           --------------------------
	.section	.nv.global.init,"aw",@progbits
.nv.global.init:
	.type		_$_str,@object
	.size		_$_str,(.L_0 - _$_str)
_$_str:
        /*0000*/ 	.byte	0x5f, 0x5f, 0x43, 0x55, 0x44, 0x41, 0x5f, 0x46, 0x54, 0x5a, 0x00
.L_0:
